	.target	sm_80

	.elftype	@"ET_EXEC"


//--------------------- .note.nv.tkinfo           --------------------------
	.section	.note.nv.tkinfo,"",@"SHT_NOTE"
	.sectionflags	@"SHF_NOTE_NV_TKINFO"
	.tkinfo
        /*0018*/ 	.word	0x00000002
        /*0030*/ 	.string	""
        /*0030*/ 	.string	"ptxas"
        /*0030*/ 	.string	"Cuda compilation tools, release 13.0, V13.0.88"
        /*0030*/ 	.string	"Build cuda_13.0.r13.0/compiler.36424714_0"
        /*0030*/ 	.string	"-arch sm_80 -m 64 "



//--------------------- .note.nv.cuinfo           --------------------------
	.section	.note.nv.cuinfo,"",@"SHT_NOTE"
	.sectionflags	@"SHF_NOTE_NV_CUINFO"
        /*0018*/ 	.short	0x0002
        /*001a*/ 	.short	0x0050
        /*001c*/ 	.short	0x0082
	.zero		2


//--------------------- .nv.info                  --------------------------
	.section	.nv.info,"",@"SHT_CUDA_INFO"
	.align	4


	//----- nvinfo : EIATTR_REGCOUNT
	.align		4
        /*0000*/ 	.byte	0x04, 0x2f
        /*0002*/ 	.short	(.L_1 - .L_0)
	.align		4
.L_0:
        /*0004*/ 	.word	index@(_ZN17fastertransformer32transposeMultiHeadToSingleKernelIfEEvPT_S2_iiii)
        /*0008*/ 	.word	0x0000000e


	//----- nvinfo : EIATTR_FRAME_SIZE
	.align		4
.L_1:
        /*000c*/ 	.byte	0x04, 0x11
        /*000e*/ 	.short	(.L_3 - .L_2)
	.align		4
.L_2:
        /*0010*/ 	.word	index@(_ZN17fastertransformer32transposeMultiHeadToSingleKernelIfEEvPT_S2_iiii)
        /*0014*/ 	.word	0x00000000


	//----- nvinfo : EIATTR_REGCOUNT
	.align		4
.L_3:
        /*0018*/ 	.byte	0x04, 0x2f
        /*001a*/ 	.short	(.L_5 - .L_4)
	.align		4
.L_4:
        /*001c*/ 	.word	index@(_ZN17fastertransformer27addBiasTransposeToMultiHeadIfEEvPKT_S3_PS1_iiiiiii)
        /*0020*/ 	.word	0x0000001f


	//----- nvinfo : EIATTR_FRAME_SIZE
	.align		4
.L_5:
        /*0024*/ 	.byte	0x04, 0x11
        /*0026*/ 	.short	(.L_7 - .L_6)
	.align		4
.L_6:
        /*0028*/ 	.word	index@(_ZN17fastertransformer27addBiasTransposeToMultiHeadIfEEvPKT_S3_PS1_iiiiiii)
        /*002c*/ 	.word	0x00000000


	//----- nvinfo : EIATTR_REGCOUNT
	.align		4
.L_7:
        /*0030*/ 	.byte	0x04, 0x2f
        /*0032*/ 	.short	(.L_9 - .L_8)
	.align		4
.L_8:
        /*0034*/ 	.word	index@(_ZN17fastertransformer27addBiasTransposeToMultiHeadI6__halfEEvPKT_S4_PS2_iiiiiii)
        /*0038*/ 	.word	0x0000001f


	//----- nvinfo : EIATTR_FRAME_SIZE
	.align		4
.L_9:
        /*003c*/ 	.byte	0x04, 0x11
        /*003e*/ 	.short	(.L_11 - .L_10)
	.align		4
.L_10:
        /*0040*/ 	.word	index@(_ZN17fastertransformer27addBiasTransposeToMultiHeadI6__halfEEvPKT_S4_PS2_iiiiiii)
        /*0044*/ 	.word	0x00000000


	//----- nvinfo : EIATTR_REGCOUNT
	.align		4
.L_11:
        /*0048*/ 	.byte	0x04, 0x2f
        /*004a*/ 	.short	(.L_13 - .L_12)
	.align		4
.L_12:
        /*004c*/ 	.word	index@(_ZN17fastertransformer32transposeMultiHeadToSingleKernelI6__halfEEvPT_S3_iiii)
        /*0050*/ 	.word	0x00000017


	//----- nvinfo : EIATTR_FRAME_SIZE
	.align		4
.L_13:
        /*0054*/ 	.byte	0x04, 0x11
        /*0056*/ 	.short	(.L_15 - .L_14)
	.align		4
.L_14:
        /*0058*/ 	.word	index@(_ZN17fastertransformer32transposeMultiHeadToSingleKernelI6__halfEEvPT_S3_iiii)
        /*005c*/ 	.word	0x00000000


	//----- nvinfo : EIATTR_MIN_STACK_SIZE
	.align		4
.L_15:
        /*0060*/ 	.byte	0x04, 0x12
        /*0062*/ 	.short	(.L_17 - .L_16)
	.align		4
.L_16:
        /*0064*/ 	.word	index@(_ZN17fastertransformer32transposeMultiHeadToSingleKernelI6__halfEEvPT_S3_iiii)
        /*0068*/ 	.word	0x00000000


	//----- nvinfo : EIATTR_MIN_STACK_SIZE
	.align		4
.L_17:
        /*006c*/ 	.byte	0x04, 0x12
        /*006e*/ 	.short	(.L_19 - .L_18)
	.align		4
.L_18:
        /*0070*/ 	.word	index@(_ZN17fastertransformer27addBiasTransposeToMultiHeadI6__halfEEvPKT_S4_PS2_iiiiiii)
        /*0074*/ 	.word	0x00000000


	//----- nvinfo : EIATTR_MIN_STACK_SIZE
	.align		4
.L_19:
        /*0078*/ 	.byte	0x04, 0x12
        /*007a*/ 	.short	(.L_21 - .L_20)
	.align		4
.L_20:
        /*007c*/ 	.word	index@(_ZN17fastertransformer27addBiasTransposeToMultiHeadIfEEvPKT_S3_PS1_iiiiiii)
        /*0080*/ 	.word	0x00000000


	//----- nvinfo : EIATTR_MIN_STACK_SIZE
	.align		4
.L_21:
        /*0084*/ 	.byte	0x04, 0x12
        /*0086*/ 	.short	(.L_23 - .L_22)
	.align		4
.L_22:
        /*0088*/ 	.word	index@(_ZN17fastertransformer32transposeMultiHeadToSingleKernelIfEEvPT_S2_iiii)
        /*008c*/ 	.word	0x00000000
.L_23:


//--------------------- .nv.info._ZN17fastertransformer32transposeMultiHeadToSingleKernelI6__halfEEvPT_S3_iiii --------------------------
	.section	.nv.info._ZN17fastertransformer32transposeMultiHeadToSingleKernelI6__halfEEvPT_S3_iiii,"",@"SHT_CUDA_INFO"
	.sectionflags	@""
	.align	4


	//----- nvinfo : EIATTR_CUDA_API_VERSION
	.align		4
        /*0000*/ 	.byte	0x04, 0x37
        /*0002*/ 	.short	(.L_25 - .L_24)
.L_24:
        /*0004*/ 	.word	0x00000082


	//----- nvinfo : EIATTR_SW2861232_WAR
	.align		4
.L_25:
        /*0008*/ 	.byte	0x01, 0x35
	.zero		2


	//----- nvinfo : EIATTR_PARAM_CBANK
	.align		4
        /*000c*/ 	.byte	0x04, 0x0a
        /*000e*/ 	.short	(.L_27 - .L_26)
	.align		4
.L_26:
        /*0010*/ 	.word	index@(.nv.constant0._ZN17fastertransformer32transposeMultiHeadToSingleKernelI6__halfEEvPT_S3_iiii)
        /*0014*/ 	.short	0x0160
        /*0016*/ 	.short	0x0020


	//----- nvinfo : EIATTR_CBANK_PARAM_SIZE
	.align		4
.L_27:
        /*0018*/ 	.byte	0x03, 0x19
        /*001a*/ 	.short	0x0020


	//----- nvinfo : EIATTR_KPARAM_INFO
	.align		4
        /*001c*/ 	.byte	0x04, 0x17
        /*001e*/ 	.short	(.L_29 - .L_28)
.L_28:
        /*0020*/ 	.word	0x00000000
        /*0024*/ 	.short	0x0005
        /*0026*/ 	.short	0x001c
        /*0028*/ 	.byte	0x00, 0xf0, 0x11, 0x00


	//----- nvinfo : EIATTR_KPARAM_INFO
	.align		4
.L_29:
        /*002c*/ 	.byte	0x04, 0x17
        /*002e*/ 	.short	(.L_31 - .L_30)
.L_30:
        /*0030*/ 	.word	0x00000000
        /*0034*/ 	.short	0x0004
        /*0036*/ 	.short	0x0018
        /*0038*/ 	.byte	0x00, 0xf0, 0x11, 0x00


	//----- nvinfo : EIATTR_KPARAM_INFO
	.align		4
.L_31:
        /*003c*/ 	.byte	0x04, 0x17
        /*003e*/ 	.short	(.L_33 - .L_32)
.L_32:
        /*0040*/ 	.word	0x00000000
        /*0044*/ 	.short	0x0003
        /*0046*/ 	.short	0x0014
        /*0048*/ 	.byte	0x00, 0xf0, 0x11, 0x00


	//----- nvinfo : EIATTR_KPARAM_INFO
	.align		4
.L_33:
        /*004c*/ 	.byte	0x04, 0x17
        /*004e*/ 	.short	(.L_35 - .L_34)
.L_34:
        /*0050*/ 	.word	0x00000000
        /*0054*/ 	.short	0x0002
        /*0056*/ 	.short	0x0010
        /*0058*/ 	.byte	0x00, 0xf0, 0x11, 0x00


	//----- nvinfo : EIATTR_KPARAM_INFO
	.align		4
.L_35:
        /*005c*/ 	.byte	0x04, 0x17
        /*005e*/ 	.short	(.L_37 - .L_36)
.L_36:
        /*0060*/ 	.word	0x00000000
        /*0064*/ 	.short	0x0001
        /*0066*/ 	.short	0x0008
        /*0068*/ 	.byte	0x00, 0xf0, 0x21, 0x00


	//----- nvinfo : EIATTR_KPARAM_INFO
	.align		4
.L_37:
        /*006c*/ 	.byte	0x04, 0x17
        /*006e*/ 	.short	(.L_39 - .L_38)
.L_38:
        /*0070*/ 	.word	0x00000000
        /*0074*/ 	.short	0x0000
        /*0076*/ 	.short	0x0000
        /*0078*/ 	.byte	0x00, 0xf0, 0x21, 0x00


	//----- nvinfo : EIATTR_MAXREG_COUNT
	.align		4
.L_39:
        /*007c*/ 	.byte	0x03, 0x1b
        /*007e*/ 	.short	0x00ff


	//----- nvinfo : EIATTR_MERCURY_ISA_VERSION
	.align		4
        /*0080*/ 	.byte	0x03, 0x5f
        /*0082*/ 	.short	0x0000


	//----- nvinfo : EIATTR_EXIT_INSTR_OFFSETS
	.align		4
        /*0084*/ 	.byte	0x04, 0x1c
        /*0086*/ 	.short	(.L_41 - .L_40)


	//   ....[0]....
.L_40:
        /*0088*/ 	.word	0x00000700
.L_41:


//--------------------- .nv.info._ZN17fastertransformer27addBiasTransposeToMultiHeadI6__halfEEvPKT_S4_PS2_iiiiiii --------------------------
	.section	.nv.info._ZN17fastertransformer27addBiasTransposeToMultiHeadI6__halfEEvPKT_S4_PS2_iiiiiii,"",@"SHT_CUDA_INFO"
	.sectionflags	@""
	.align	4


	//----- nvinfo : EIATTR_CUDA_API_VERSION
	.align		4
        /*0000*/ 	.byte	0x04, 0x37
        /*0002*/ 	.short	(.L_43 - .L_42)
.L_42:
        /*0004*/ 	.word	0x00000082


	//----- nvinfo : EIATTR_SW2861232_WAR
	.align		4
.L_43:
        /*0008*/ 	.byte	0x01, 0x35
	.zero		2


	//----- nvinfo : EIATTR_PARAM_CBANK
	.align		4
        /*000c*/ 	.byte	0x04, 0x0a
        /*000e*/ 	.short	(.L_45 - .L_44)
	.align		4
.L_44:
        /*0010*/ 	.word	index@(.nv.constant0._ZN17fastertransformer27addBiasTransposeToMultiHeadI6__halfEEvPKT_S4_PS2_iiiiiii)
        /*0014*/ 	.short	0x0160
        /*0016*/ 	.short	0x0034


	//----- nvinfo : EIATTR_CBANK_PARAM_SIZE
	.align		4
.L_45:
        /*0018*/ 	.byte	0x03, 0x19
        /*001a*/ 	.short	0x0034


	//----- nvinfo : EIATTR_KPARAM_INFO
	.align		4
        /*001c*/ 	.byte	0x04, 0x17
        /*001e*/ 	.short	(.L_47 - .L_46)
.L_46:
        /*0020*/ 	.word	0x00000000
        /*0024*/ 	.short	0x0009
        /*0026*/ 	.short	0x0030
        /*0028*/ 	.byte	0x00, 0xf0, 0x11, 0x00


	//----- nvinfo : EIATTR_KPARAM_INFO
	.align		4
.L_47:
        /*002c*/ 	.byte	0x04, 0x17
        /*002e*/ 	.short	(.L_49 - .L_48)
.L_48:
        /*0030*/ 	.word	0x00000000
        /*0034*/ 	.short	0x0008
        /*0036*/ 	.short	0x002c
        /*0038*/ 	.byte	0x00, 0xf0, 0x11, 0x00


	//----- nvinfo : EIATTR_KPARAM_INFO
	.align		4
.L_49:
        /*003c*/ 	.byte	0x04, 0x17
        /*003e*/ 	.short	(.L_51 - .L_50)
.L_50:
        /*0040*/ 	.word	0x00000000
        /*0044*/ 	.short	0x0007
        /*0046*/ 	.short	0x0028
        /*0048*/ 	.byte	0x00, 0xf0, 0x11, 0x00


	//----- nvinfo : EIATTR_KPARAM_INFO
	.align		4
.L_51:
        /*004c*/ 	.byte	0x04, 0x17
        /*004e*/ 	.short	(.L_53 - .L_52)
.L_52:
        /*0050*/ 	.word	0x00000000
        /*0054*/ 	.short	0x0006
        /*0056*/ 	.short	0x0024
        /*0058*/ 	.byte	0x00, 0xf0, 0x11, 0x00


	//----- nvinfo : EIATTR_KPARAM_INFO
	.align		4
.L_53:
        /*005c*/ 	.byte	0x04, 0x17
        /*005e*/ 	.short	(.L_55 - .L_54)
.L_54:
        /*0060*/ 	.word	0x00000000
        /*0064*/ 	.short	0x0005
        /*0066*/ 	.short	0x0020
        /*0068*/ 	.byte	0x00, 0xf0, 0x11, 0x00


	//----- nvinfo : EIATTR_KPARAM_INFO
	.align		4
.L_55:
        /*006c*/ 	.byte	0x04, 0x17
        /*006e*/ 	.short	(.L_57 - .L_56)
.L_56:
        /*0070*/ 	.word	0x00000000
        /*0074*/ 	.short	0x0004
        /*0076*/ 	.short	0x001c
        /*0078*/ 	.byte	0x00, 0xf0, 0x11, 0x00


	//----- nvinfo : EIATTR_KPARAM_INFO
	.align		4
.L_57:
        /*007c*/ 	.byte	0x04, 0x17
        /*007e*/ 	.short	(.L_59 - .L_58)
.L_58:
        /*0080*/ 	.word	0x00000000
        /*0084*/ 	.short	0x0003
        /*0086*/ 	.short	0x0018
        /*0088*/ 	.byte	0x00, 0xf0, 0x11, 0x00


	//----- nvinfo : EIATTR_KPARAM_INFO
	.align		4
.L_59:
        /*008c*/ 	.byte	0x04, 0x17
        /*008e*/ 	.short	(.L_61 - .L_60)
.L_60:
        /*0090*/ 	.word	0x00000000
        /*0094*/ 	.short	0x0002
        /*0096*/ 	.short	0x0010
        /*0098*/ 	.byte	0x00, 0xf0, 0x21, 0x00


	//----- nvinfo : EIATTR_KPARAM_INFO
	.align		4
.L_61:
        /*009c*/ 	.byte	0x04, 0x17
        /*009e*/ 	.short	(.L_63 - .L_62)
.L_62:
        /*00a0*/ 	.word	0x00000000
        /*00a4*/ 	.short	0x0001
        /*00a6*/ 	.short	0x0008
        /*00a8*/ 	.byte	0x00, 0xf0, 0x21, 0x00


	//----- nvinfo : EIATTR_KPARAM_INFO
	.align		4
.L_63:
        /*00ac*/ 	.byte	0x04, 0x17
        /*00ae*/ 	.short	(.L_65 - .L_64)
.L_64:
        /*00b0*/ 	.word	0x00000000
        /*00b4*/ 	.short	0x0000
        /*00b6*/ 	.short	0x0000
        /*00b8*/ 	.byte	0x00, 0xf0, 0x21, 0x00


	//----- nvinfo : EIATTR_MAXREG_COUNT
	.align		4
.L_65:
        /*00bc*/ 	.byte	0x03, 0x1b
        /*00be*/ 	.short	0x00ff


	//----- nvinfo : EIATTR_MERCURY_ISA_VERSION
	.align		4
        /*00c0*/ 	.byte	0x03, 0x5f
        /*00c2*/ 	.short	0x0000


	//----- nvinfo : EIATTR_EXIT_INSTR_OFFSETS
	.align		4
        /*00c4*/ 	.byte	0x04, 0x1c
        /*00c6*/ 	.short	(.L_67 - .L_66)


	//   ....[0]....
.L_66:
        /*00c8*/ 	.word	0x00000030


	//   ....[1]....
        /*00cc*/ 	.word	0x00000060


	//   ....[2]....
        /*00d0*/ 	.word	0x00001870


	//----- nvinfo : EIATTR_CRS_STACK_SIZE
	.align		4
.L_67:
        /*00d4*/ 	.byte	0x04, 0x1e
        /*00d6*/ 	.short	(.L_69 - .L_68)
.L_68:
        /*00d8*/ 	.word	0x00000000
.L_69:


//--------------------- .nv.info._ZN17fastertransformer27addBiasTransposeToMultiHeadIfEEvPKT_S3_PS1_iiiiiii --------------------------
	.section	.nv.info._ZN17fastertransformer27addBiasTransposeToMultiHeadIfEEvPKT_S3_PS1_iiiiiii,"",@"SHT_CUDA_INFO"
	.sectionflags	@""
	.align	4


	//----- nvinfo : EIATTR_CUDA_API_VERSION
	.align		4
        /*0000*/ 	.byte	0x04, 0x37
        /*0002*/ 	.short	(.L_71 - .L_70)
.L_70:
        /*0004*/ 	.word	0x00000082


	//----- nvinfo : EIATTR_SW2861232_WAR
	.align		4
.L_71:
        /*0008*/ 	.byte	0x01, 0x35
	.zero		2


	//----- nvinfo : EIATTR_PARAM_CBANK
	.align		4
        /*000c*/ 	.byte	0x04, 0x0a
        /*000e*/ 	.short	(.L_73 - .L_72)
	.align		4
.L_72:
        /*0010*/ 	.word	index@(.nv.constant0._ZN17fastertransformer27addBiasTransposeToMultiHeadIfEEvPKT_S3_PS1_iiiiiii)
        /*0014*/ 	.short	0x0160
        /*0016*/ 	.short	0x0034


	//----- nvinfo : EIATTR_CBANK_PARAM_SIZE
	.align		4
.L_73:
        /*0018*/ 	.byte	0x03, 0x19
        /*001a*/ 	.short	0x0034


	//----- nvinfo : EIATTR_KPARAM_INFO
	.align		4
        /*001c*/ 	.byte	0x04, 0x17
        /*001e*/ 	.short	(.L_75 - .L_74)
.L_74:
        /*0020*/ 	.word	0x00000000
        /*0024*/ 	.short	0x0009
        /*0026*/ 	.short	0x0030
        /*0028*/ 	.byte	0x00, 0xf0, 0x11, 0x00


	//----- nvinfo : EIATTR_KPARAM_INFO
	.align		4
.L_75:
        /*002c*/ 	.byte	0x04, 0x17
        /*002e*/ 	.short	(.L_77 - .L_76)
.L_76:
        /*0030*/ 	.word	0x00000000
        /*0034*/ 	.short	0x0008
        /*0036*/ 	.short	0x002c
        /*0038*/ 	.byte	0x00, 0xf0, 0x11, 0x00


	//----- nvinfo : EIATTR_KPARAM_INFO
	.align		4
.L_77:
        /*003c*/ 	.byte	0x04, 0x17
        /*003e*/ 	.short	(.L_79 - .L_78)
.L_78:
        /*0040*/ 	.word	0x00000000
        /*0044*/ 	.short	0x0007
        /*0046*/ 	.short	0x0028
        /*0048*/ 	.byte	0x00, 0xf0, 0x11, 0x00


	//----- nvinfo : EIATTR_KPARAM_INFO
	.align		4
.L_79:
        /*004c*/ 	.byte	0x04, 0x17
        /*004e*/ 	.short	(.L_81 - .L_80)
.L_80:
        /*0050*/ 	.word	0x00000000
        /*0054*/ 	.short	0x0006
        /*0056*/ 	.short	0x0024
        /*0058*/ 	.byte	0x00, 0xf0, 0x11, 0x00


	//----- nvinfo : EIATTR_KPARAM_INFO
	.align		4
.L_81:
        /*005c*/ 	.byte	0x04, 0x17
        /*005e*/ 	.short	(.L_83 - .L_82)
.L_82:
        /*0060*/ 	.word	0x00000000
        /*0064*/ 	.short	0x0005
        /*0066*/ 	.short	0x0020
        /*0068*/ 	.byte	0x00, 0xf0, 0x11, 0x00


	//----- nvinfo : EIATTR_KPARAM_INFO
	.align		4
.L_83:
        /*006c*/ 	.byte	0x04, 0x17
        /*006e*/ 	.short	(.L_85 - .L_84)
.L_84:
        /*0070*/ 	.word	0x00000000
        /*0074*/ 	.short	0x0004
        /*0076*/ 	.short	0x001c
        /*0078*/ 	.byte	0x00, 0xf0, 0x11, 0x00


	//----- nvinfo : EIATTR_KPARAM_INFO
	.align		4
.L_85:
        /*007c*/ 	.byte	0x04, 0x17
        /*007e*/ 	.short	(.L_87 - .L_86)
.L_86:
        /*0080*/ 	.word	0x00000000
        /*0084*/ 	.short	0x0003
        /*0086*/ 	.short	0x0018
        /*0088*/ 	.byte	0x00, 0xf0, 0x11, 0x00


	//----- nvinfo : EIATTR_KPARAM_INFO
	.align		4
.L_87:
        /*008c*/ 	.byte	0x04, 0x17
        /*008e*/ 	.short	(.L_89 - .L_88)
.L_88:
        /*0090*/ 	.word	0x00000000
        /*0094*/ 	.short	0x0002
        /*0096*/ 	.short	0x0010
        /*0098*/ 	.byte	0x00, 0xf0, 0x21, 0x00


	//----- nvinfo : EIATTR_KPARAM_INFO
	.align		4
.L_89:
        /*009c*/ 	.byte	0x04, 0x17
        /*009e*/ 	.short	(.L_91 - .L_90)
.L_90:
        /*00a0*/ 	.word	0x00000000
        /*00a4*/ 	.short	0x0001
        /*00a6*/ 	.short	0x0008
        /*00a8*/ 	.byte	0x00, 0xf0, 0x21, 0x00


	//----- nvinfo : EIATTR_KPARAM_INFO
	.align		4
.L_91:
        /*00ac*/ 	.byte	0x04, 0x17
        /*00ae*/ 	.short	(.L_93 - .L_92)
.L_92:
        /*00b0*/ 	.word	0x00000000
        /*00b4*/ 	.short	0x0000
        /*00b6*/ 	.short	0x0000
        /*00b8*/ 	.byte	0x00, 0xf0, 0x21, 0x00


	//----- nvinfo : EIATTR_MAXREG_COUNT
	.align		4
.L_93:
        /*00bc*/ 	.byte	0x03, 0x1b
        /*00be*/ 	.short	0x00ff


	//----- nvinfo : EIATTR_MERCURY_ISA_VERSION
	.align		4
        /*00c0*/ 	.byte	0x03, 0x5f
        /*00c2*/ 	.short	0x0000


	//----- nvinfo : EIATTR_EXIT_INSTR_OFFSETS
	.align		4
        /*00c4*/ 	.byte	0x04, 0x1c
        /*00c6*/ 	.short	(.L_95 - .L_94)


	//   ....[0]....
.L_94:
        /*00c8*/ 	.word	0x00000030


	//   ....[1]....
        /*00cc*/ 	.word	0x00000060


	//   ....[2]....
        /*00d0*/ 	.word	0x00001870


	//----- nvinfo : EIATTR_CRS_STACK_SIZE
	.align		4
.L_95:
        /*00d4*/ 	.byte	0x04, 0x1e
        /*00d6*/ 	.short	(.L_97 - .L_96)
.L_96:
        /*00d8*/ 	.word	0x00000000
.L_97:


//--------------------- .nv.info._ZN17fastertransformer32transposeMultiHeadToSingleKernelIfEEvPT_S2_iiii --------------------------
	.section	.nv.info._ZN17fastertransformer32transposeMultiHeadToSingleKernelIfEEvPT_S2_iiii,"",@"SHT_CUDA_INFO"
	.sectionflags	@""
	.align	4


	//----- nvinfo : EIATTR_CUDA_API_VERSION
	.align		4
        /*0000*/ 	.byte	0x04, 0x37
        /*0002*/ 	.short	(.L_99 - .L_98)
.L_98:
        /*0004*/ 	.word	0x00000082


	//----- nvinfo : EIATTR_SW2861232_WAR
	.align		4
.L_99:
        /*0008*/ 	.byte	0x01, 0x35
	.zero		2


	//----- nvinfo : EIATTR_PARAM_CBANK
	.align		4
        /*000c*/ 	.byte	0x04, 0x0a
        /*000e*/ 	.short	(.L_101 - .L_100)
	.align		4
.L_100:
        /*0010*/ 	.word	index@(.nv.constant0._ZN17fastertransformer32transposeMultiHeadToSingleKernelIfEEvPT_S2_iiii)
        /*0014*/ 	.short	0x0160
        /*0016*/ 	.short	0x0020


	//----- nvinfo : EIATTR_CBANK_PARAM_SIZE
	.align		4
.L_101:
        /*0018*/ 	.byte	0x03, 0x19
        /*001a*/ 	.short	0x0020


	//----- nvinfo : EIATTR_KPARAM_INFO
	.align		4
        /*001c*/ 	.byte	0x04, 0x17
        /*001e*/ 	.short	(.L_103 - .L_102)
.L_102:
        /*0020*/ 	.word	0x00000000
        /*0024*/ 	.short	0x0005
        /*0026*/ 	.short	0x001c
        /*0028*/ 	.byte	0x00, 0xf0, 0x11, 0x00


	//----- nvinfo : EIATTR_KPARAM_INFO
	.align		4
.L_103:
        /*002c*/ 	.byte	0x04, 0x17
        /*002e*/ 	.short	(.L_105 - .L_104)
.L_104:
        /*0030*/ 	.word	0x00000000
        /*0034*/ 	.short	0x0004
        /*0036*/ 	.short	0x0018
        /*0038*/ 	.byte	0x00, 0xf0, 0x11, 0x00


	//----- nvinfo : EIATTR_KPARAM_INFO
	.align		4
.L_105:
        /*003c*/ 	.byte	0x04, 0x17
        /*003e*/ 	.short	(.L_107 - .L_106)
.L_106:
        /*0040*/ 	.word	0x00000000
        /*0044*/ 	.short	0x0003
        /*0046*/ 	.short	0x0014
        /*0048*/ 	.byte	0x00, 0xf0, 0x11, 0x00


	//----- nvinfo : EIATTR_KPARAM_INFO
	.align		4
.L_107:
        /*004c*/ 	.byte	0x04, 0x17
        /*004e*/ 	.short	(.L_109 - .L_108)
.L_108:
        /*0050*/ 	.word	0x00000000
        /*0054*/ 	.short	0x0002
        /*0056*/ 	.short	0x0010
        /*0058*/ 	.byte	0x00, 0xf0, 0x11, 0x00


	//----- nvinfo : EIATTR_KPARAM_INFO
	.align		4
.L_109:
        /*005c*/ 	.byte	0x04, 0x17
        /*005e*/ 	.short	(.L_111 - .L_110)
.L_110:
        /*0060*/ 	.word	0x00000000
        /*0064*/ 	.short	0x0001
        /*0066*/ 	.short	0x0008
        /*0068*/ 	.byte	0x00, 0xf0, 0x21, 0x00


	//----- nvinfo : EIATTR_KPARAM_INFO
	.align		4
.L_111:
        /*006c*/ 	.byte	0x04, 0x17
        /*006e*/ 	.short	(.L_113 - .L_112)
.L_112:
        /*0070*/ 	.word	0x00000000
        /*0074*/ 	.short	0x0000
        /*0076*/ 	.short	0x0000
        /*0078*/ 	.byte	0x00, 0xf0, 0x21, 0x00


	//----- nvinfo : EIATTR_MAXREG_COUNT
	.align		4
.L_113:
        /*007c*/ 	.byte	0x03, 0x1b
        /*007e*/ 	.short	0x00ff


	//----- nvinfo : EIATTR_MERCURY_ISA_VERSION
	.align		4
        /*0080*/ 	.byte	0x03, 0x5f
        /*0082*/ 	.short	0x0000


	//----- nvinfo : EIATTR_EXIT_INSTR_OFFSETS
	.align		4
        /*0084*/ 	.byte	0x04, 0x1c
        /*0086*/ 	.short	(.L_115 - .L_114)


	//   ....[0]....
.L_114:
        /*0088*/ 	.word	0x000003d0
.L_115:


//--------------------- .nv.callgraph             --------------------------
	.section	.nv.callgraph,"",@"SHT_CUDA_CALLGRAPH"
	.align	4
	.sectionentsize	8
	.align		4
        /*0000*/ 	.word	0x00000000
	.align		4
        /*0004*/ 	.word	0xffffffff
	.align		4
        /*0008*/ 	.word	0x00000000
	.align		4
        /*000c*/ 	.word	0xfffffffe
	.align		4
        /*0010*/ 	.word	0x00000000
	.align		4
        /*0014*/ 	.word	0xfffffffd
	.align		4
        /*0018*/ 	.word	0x00000000
	.align		4
        /*001c*/ 	.word	0xfffffffc


//--------------------- .nv.rel.action            --------------------------
	.section	.nv.rel.action,"",@"SHT_CUDA_RELOCINFO"
	.align	8
	.sectionentsize	8
        /*0000*/ 	.byte	0x73, 0x00, 0x00, 0x00, 0x00, 0x00, 0x00, 0x00, 0x00, 0x00, 0x00, 0x11, 0x25, 0x00, 0x05, 0x36


//--------------------- .nv.constant0._ZN17fastertransformer32transposeMultiHeadToSingleKernelI6__halfEEvPT_S3_iiii --------------------------
	.section	.nv.constant0._ZN17fastertransformer32transposeMultiHeadToSingleKernelI6__halfEEvPT_S3_iiii,"a",@progbits
	.sectionflags	@""
	.align	4
.nv.constant0._ZN17fastertransformer32transposeMultiHeadToSingleKernelI6__halfEEvPT_S3_iiii:
	.zero		384


//--------------------- .nv.constant0._ZN17fastertransformer27addBiasTransposeToMultiHeadI6__halfEEvPKT_S4_PS2_iiiiiii --------------------------
	.section	.nv.constant0._ZN17fastertransformer27addBiasTransposeToMultiHeadI6__halfEEvPKT_S4_PS2_iiiiiii,"a",@progbits
	.sectionflags	@""
	.align	4
.nv.constant0._ZN17fastertransformer27addBiasTransposeToMultiHeadI6__halfEEvPKT_S4_PS2_iiiiiii:
	.zero		404


//--------------------- .nv.constant0._ZN17fastertransformer27addBiasTransposeToMultiHeadIfEEvPKT_S3_PS1_iiiiiii --------------------------
	.section	.nv.constant0._ZN17fastertransformer27addBiasTransposeToMultiHeadIfEEvPKT_S3_PS1_iiiiiii,"a",@progbits
	.sectionflags	@""
	.align	4
.nv.constant0._ZN17fastertransformer27addBiasTransposeToMultiHeadIfEEvPKT_S3_PS1_iiiiiii:
	.zero		404


//--------------------- .nv.constant0._ZN17fastertransformer32transposeMultiHeadToSingleKernelIfEEvPT_S2_iiii --------------------------
	.section	.nv.constant0._ZN17fastertransformer32transposeMultiHeadToSingleKernelIfEEvPT_S2_iiii,"a",@progbits
	.sectionflags	@""
	.align	4
.nv.constant0._ZN17fastertransformer32transposeMultiHeadToSingleKernelIfEEvPT_S2_iiii:
	.zero		384


//--------------------- .text._ZN17fastertransformer32transposeMultiHeadToSingleKernelI6__halfEEvPT_S3_iiii --------------------------
	.section	.text._ZN17fastertransformer32transposeMultiHeadToSingleKernelI6__halfEEvPT_S3_iiii,"ax",@progbits
	.sectioninfo	@"SHI_REGISTERS=23"
	.align	128
        .global         _ZN17fastertransformer32transposeMultiHeadToSingleKernelI6__halfEEvPT_S3_iiii
        .type           _ZN17fastertransformer32transposeMultiHeadToSingleKernelI6__halfEEvPT_S3_iiii,@function
        .size           _ZN17fastertransformer32transposeMultiHeadToSingleKernelI6__halfEEvPT_S3_iiii,(.L_x_32 - _ZN17fastertransformer32transposeMultiHeadToSingleKernelI6__halfEEvPT_S3_iiii)
        .other          _ZN17fastertransformer32transposeMultiHeadToSingleKernelI6__halfEEvPT_S3_iiii,@"STO_CUDA_ENTRY STV_DEFAULT"
_ZN17fastertransformer32transposeMultiHeadToSingleKernelI6__halfEEvPT_S3_iiii:
.text._ZN17fastertransformer32transposeMultiHeadToSingleKernelI6__halfEEvPT_S3_iiii:
[----:B------:R-:W-:Y:S02]  /*0000*/  IMAD.MOV.U32 R1, RZ, RZ, c[0x0][0x28] ;  /* 0x00000a00ff017624 */ /* 0x000fe400078e00ff */
[----:B------:R-:W0:Y:S01]  /*0010*/  S2R R5, SR_CTAID.X ;  /* 0x0000000000057919 */ /* 0x000e220000002500 */
[----:B------:R-:W-:Y:S01]  /*0020*/  IMAD.MOV.U32 R4, RZ, RZ, 0x4 ;  /* 0x00000004ff047424 */ /* 0x000fe200078e00ff */
[----:B------:R-:W-:Y:S02]  /*0030*/  ULDC.64 UR4, c[0x0][0x118] ;  /* 0x0000460000047ab9 */ /* 0x000fe40000000a00 */
[----:B------:R-:W0:Y:S02]  /*0040*/  S2R R0, SR_TID.X ;  /* 0x0000000000007919 */ /* 0x000e240000002100 */
[----:B0-----:R-:W-:-:S04]  /*0050*/  IMAD R5, R5, c[0x0][0x0], R0 ;  /* 0x0000000005057a24 */ /* 0x001fc800078e0200 */
[----:B------:R-:W-:-:S05]  /*0060*/  IMAD.WIDE R10, R5, R4, c[0x0][0x160] ;  /* 0x00005800050a7625 */ /* 0x000fca00078e0204 */
[----:B------:R0:W2:Y:S01]  /*0070*/  LDG.E R0, [R10.64] ;  /* 0x000000040a007981 */ /* 0x0000a2000c1e1900 */
[----:B------:R-:W-:Y:S01]  /*0080*/  IMAD.MOV.U32 R8, RZ, RZ, c[0x0][0x178] ;  /* 0x00005e00ff087624 */ /* 0x000fe200078e00ff */
[----:B------:R-:W-:Y:S01]  /*0090*/  ISETP.GE.AND P1, PT, R5, RZ, PT ;  /* 0x000000ff0500720c */ /* 0x000fe20003f26270 */
[----:B------:R-:W-:Y:S02]  /*00a0*/  IMAD.MOV.U32 R6, RZ, RZ, c[0x0][0x17c] ;  /* 0x00005f00ff067624 */ /* 0x000fe400078e00ff */
[----:B------:R-:W-:Y:S02]  /*00b0*/  IMAD R8, R8, c[0x0][0x174], RZ ;  /* 0x00005d0008087a24 */ /* 0x000fe400078e02ff */
[----:B------:R-:W-:Y:S02]  /*00c0*/  IMAD R6, R6, c[0x0][0x174], RZ ;  /* 0x00005d0006067a24 */ /* 0x000fe400078e02ff */
[----:B------:R-:W-:-:S03]  /*00d0*/  IMAD R8, R8, c[0x0][0x17c], RZ ;  /* 0x00005f0008087a24 */ /* 0x000fc600078e02ff */
[----:B------:R-:W-:Y:S02]  /*00e0*/  IABS R7, R6 ;  /* 0x0000000600077213 */ /* 0x000fe40000000000 */
[----:B------:R-:W-:Y:S02]  /*00f0*/  IABS R2, R8 ;  /* 0x0000000800027213 */ /* 0x000fe40000000000 */
[----:B------:R-:W1:Y:S01]  /*0100*/  I2F.RP R9, R7 ;  /* 0x0000000700097306 */ /* 0x000e620000209400 */
[----:B------:R-:W-:-:S07]  /*0110*/  ISETP.NE.AND P3, PT, R8, RZ, PT ;  /* 0x000000ff0800720c */ /* 0x000fce0003f65270 */
[----:B------:R-:W3:Y:S08]  /*0120*/  I2F.RP R3, R2 ;  /* 0x0000000200037306 */ /* 0x000ef00000209400 */
[----:B-1----:R-:W0:Y:S08]  /*0130*/  MUFU.RCP R9, R9 ;  /* 0x0000000900097308 */ /* 0x002e300000001000 */
[----:B---3--:R-:W1:Y:S01]  /*0140*/  MUFU.RCP R3, R3 ;  /* 0x0000000300037308 */ /* 0x008e620000001000 */
[----:B0-----:R-:W-:-:S02]  /*0150*/  IADD3 R10, R9, 0xffffffe, RZ ;  /* 0x0ffffffe090a7810 */ /* 0x001fc40007ffe0ff */
[----:B------:R-:W-:-:S05]  /*0160*/  IABS R9, c[0x0][0x17c] ;  /* 0x00005f0000097a13 */ /* 0x000fca0000000000 */
[----:B------:R0:W3:Y:S01]  /*0170*/  F2I.FTZ.U32.TRUNC.NTZ R11, R10 ;  /* 0x0000000a000b7305 */ /* 0x0000e2000021f000 */
[----:B-1----:R-:W-:-:S07]  /*0180*/  IADD3 R12, R3, 0xffffffe, RZ ;  /* 0x0ffffffe030c7810 */ /* 0x002fce0007ffe0ff */
[----:B------:R1:W4:Y:S01]  /*0190*/  F2I.FTZ.U32.TRUNC.NTZ R13, R12 ;  /* 0x0000000c000d7305 */ /* 0x000322000021f000 */
[----:B0-----:R-:W-:Y:S01]  /*01a0*/  IMAD.MOV.U32 R10, RZ, RZ, RZ ;  /* 0x000000ffff0a7224 */ /* 0x001fe200078e00ff */
[----:B---3--:R-:W-:Y:S01]  /*01b0*/  IADD3 R14, RZ, -R11, RZ ;  /* 0x8000000bff0e7210 */ /* 0x008fe20007ffe0ff */
[----:B-1----:R-:W-:-:S04]  /*01c0*/  IMAD.MOV.U32 R12, RZ, RZ, RZ ;  /* 0x000000ffff0c7224 */ /* 0x002fc800078e00ff */
[----:B------:R-:W-:Y:S02]  /*01d0*/  IMAD R15, R14, R7, RZ ;  /* 0x000000070e0f7224 */ /* 0x000fe400078e02ff */
[----:B----4-:R-:W-:Y:S02]  /*01e0*/  IMAD.MOV R17, RZ, RZ, -R13 ;  /* 0x000000ffff117224 */ /* 0x010fe400078e0a0d */
[----:B------:R-:W-:Y:S01]  /*01f0*/  IMAD.HI.U32 R10, R11, R15, R10 ;  /* 0x0000000f0b0a7227 */ /* 0x000fe200078e000a */
[----:B------:R-:W-:Y:S01]  /*0200*/  IABS R11, R5 ;  /* 0x00000005000b7213 */ /* 0x000fe20000000000 */
[----:B------:R-:W0:Y:S02]  /*0210*/  I2F.RP R15, R9 ;  /* 0x00000009000f7306 */ /* 0x000e240000209400 */
[----:B------:R-:W-:-:S04]  /*0220*/  IMAD R3, R17, R2, RZ ;  /* 0x0000000211037224 */ /* 0x000fc800078e02ff */
[----:B------:R-:W-:Y:S01]  /*0230*/  IMAD.HI.U32 R14, R13, R3, R12 ;  /* 0x000000030d0e7227 */ /* 0x000fe200078e000c */
[----:B------:R-:W-:Y:S02]  /*0240*/  IABS R12, R6 ;  /* 0x00000006000c7213 */ /* 0x000fe40000000000 */
[----:B------:R-:W-:-:S03]  /*0250*/  IABS R3, R8 ;  /* 0x0000000800037213 */ /* 0x000fc60000000000 */
[----:B------:R-:W-:Y:S01]  /*0260*/  IMAD.MOV R12, RZ, RZ, -R12 ;  /* 0x000000ffff0c7224 */ /* 0x000fe200078e0a0c */
[----:B------:R-:W-:Y:S01]  /*0270*/  IADD3 R16, RZ, -R3, RZ ;  /* 0x80000003ff107210 */ /* 0x000fe20007ffe0ff */
[-C--:B------:R-:W-:Y:S01]  /*0280*/  IMAD.HI.U32 R3, R10, R11.reuse, RZ ;  /* 0x0000000b0a037227 */ /* 0x080fe200078e00ff */
[----:B0-----:R-:W0:Y:S03]  /*0290*/  MUFU.RCP R15, R15 ;  /* 0x0000000f000f7308 */ /* 0x001e260000001000 */
[----:B------:R-:W-:-:S04]  /*02a0*/  IMAD.HI.U32 R13, R14, R11, RZ ;  /* 0x0000000b0e0d7227 */ /* 0x000fc800078e00ff */
[--C-:B------:R-:W-:Y:S02]  /*02b0*/  IMAD R14, R3, R12, R11.reuse ;  /* 0x0000000c030e7224 */ /* 0x100fe400078e020b */
[----:B------:R-:W-:-:S03]  /*02c0*/  IMAD R3, R13, R16, R11 ;  /* 0x000000100d037224 */ /* 0x000fc600078e020b */
[----:B------:R-:W-:Y:S02]  /*02d0*/  ISETP.GT.U32.AND P0, PT, R7, R14, PT ;  /* 0x0000000e0700720c */ /* 0x000fe40003f04070 */
[----:B------:R-:W-:Y:S02]  /*02e0*/  ISETP.GT.U32.AND P2, PT, R2, R3, PT ;  /* 0x000000030200720c */ /* 0x000fe40003f44070 */
[----:B0-----:R-:W-:-:S09]  /*02f0*/  IADD3 R16, R15, 0xffffffe, RZ ;  /* 0x0ffffffe0f107810 */ /* 0x001fd20007ffe0ff */
[----:B------:R-:W-:Y:S02]  /*0300*/  @!P0 IMAD.IADD R14, R14, 0x1, -R7 ;  /* 0x000000010e0e8824 */ /* 0x000fe400078e0a07 */
[----:B------:R-:W-:Y:S01]  /*0310*/  @!P2 IMAD.IADD R3, R3, 0x1, -R2 ;  /* 0x000000010303a824 */ /* 0x000fe200078e0a02 */
[----:B------:R-:W-:Y:S02]  /*0320*/  @!P2 IADD3 R13, R13, 0x1, RZ ;  /* 0x000000010d0da810 */ /* 0x000fe40007ffe0ff */
[----:B------:R-:W-:Y:S02]  /*0330*/  ISETP.GT.U32.AND P5, PT, R7, R14, PT ;  /* 0x0000000e0700720c */ /* 0x000fe40003fa4070 */
[----:B------:R-:W-:Y:S02]  /*0340*/  ISETP.GE.U32.AND P0, PT, R3, R2, PT ;  /* 0x000000020300720c */ /* 0x000fe40003f06070 */
[----:B------:R-:W-:Y:S01]  /*0350*/  LOP3.LUT R2, R5, R8, RZ, 0x3c, !PT ;  /* 0x0000000805027212 */ /* 0x000fe200078e3cff */
[----:B------:R-:W0:Y:S01]  /*0360*/  F2I.FTZ.U32.TRUNC.NTZ R3, R16 ;  /* 0x0000001000037305 */ /* 0x000e22000021f000 */
[----:B------:R-:W-:-:S02]  /*0370*/  ISETP.NE.AND P2, PT, R6, RZ, PT ;  /* 0x000000ff0600720c */ /* 0x000fc40003f45270 */
[----:B------:R-:W-:-:S05]  /*0380*/  ISETP.GE.AND P4, PT, R2, RZ, PT ;  /* 0x000000ff0200720c */ /* 0x000fca0003f86270 */
[----:B------:R-:W-:Y:S02]  /*0390*/  @!P5 IMAD.IADD R14, R14, 0x1, -R7 ;  /* 0x000000010e0ed824 */ /* 0x000fe400078e0a07 */
[----:B------:R-:W-:-:S03]  /*03a0*/  @P0 IADD3 R13, R13, 0x1, RZ ;  /* 0x000000010d0d0810 */ /* 0x000fc60007ffe0ff */
[----:B------:R-:W-:Y:S02]  /*03b0*/  MOV R15, R14 ;  /* 0x0000000e000f7202 */ /* 0x000fe40000000f00 */
[----:B------:R-:W-:Y:S01]  /*03c0*/  LOP3.LUT R14, RZ, R6, RZ, 0x33, !PT ;  /* 0x00000006ff0e7212 */ /* 0x000fe200078e33ff */
[----:B0-----:R-:W-:Y:S02]  /*03d0*/  IMAD.MOV R2, RZ, RZ, -R3 ;  /* 0x000000ffff027224 */ /* 0x001fe400078e0a03 */
[----:B------:R-:W-:Y:S01]  /*03e0*/  @!P4 IMAD.MOV R13, RZ, RZ, -R13 ;  /* 0x000000ffff0dc224 */ /* 0x000fe200078e0a0d */
[----:B------:R-:W-:Y:S01]  /*03f0*/  @!P3 LOP3.LUT R13, RZ, R8, RZ, 0x33, !PT ;  /* 0x00000008ff0db212 */ /* 0x000fe200078e33ff */
[----:B------:R-:W-:Y:S02]  /*0400*/  @!P1 IMAD.MOV R15, RZ, RZ, -R15 ;  /* 0x000000ffff0f9224 */ /* 0x000fe400078e0a0f */
[----:B------:R-:W-:Y:S01]  /*0410*/  IMAD R17, R2, R9, RZ ;  /* 0x0000000902117224 */ /* 0x000fe200078e02ff */
[----:B------:R-:W-:Y:S01]  /*0420*/  IADD3 R16, -R13, RZ, RZ ;  /* 0x000000ff0d107210 */ /* 0x000fe20007ffe1ff */
[----:B------:R-:W-:Y:S01]  /*0430*/  IMAD.MOV.U32 R2, RZ, RZ, RZ ;  /* 0x000000ffff027224 */ /* 0x000fe200078e00ff */
[----:B------:R-:W-:-:S03]  /*0440*/  SEL R15, R14, R15, !P2 ;  /* 0x0000000f0e0f7207 */ /* 0x000fc60005000000 */
[----:B------:R-:W-:Y:S01]  /*0450*/  IMAD.HI.U32 R2, R3, R17, R2 ;  /* 0x0000001103027227 */ /* 0x000fe200078e0002 */
[----:B------:R-:W-:Y:S02]  /*0460*/  IABS R18, R15 ;  /* 0x0000000f00127213 */ /* 0x000fe40000000000 */
[----:B------:R-:W-:Y:S01]  /*0470*/  LOP3.LUT R15, R15, c[0x0][0x17c], RZ, 0x3c, !PT ;  /* 0x00005f000f0f7a12 */ /* 0x000fe200078e3cff */
[----:B------:R-:W-:Y:S02]  /*0480*/  IMAD R5, R8, R16, R5 ;  /* 0x0000001008057224 */ /* 0x000fe400078e0205 */
[----:B------:R-:W-:-:S03]  /*0490*/  IMAD.HI.U32 R8, R2, R18, RZ ;  /* 0x0000001202087227 */ /* 0x000fc600078e00ff */
[----:B------:R-:W-:Y:S01]  /*04a0*/  IABS R17, R5 ;  /* 0x0000000500117213 */ /* 0x000fe20000000000 */
[----:B------:R-:W-:Y:S01]  /*04b0*/  IMAD.HI.U32 R2, R2, R11, RZ ;  /* 0x0000000b02027227 */ /* 0x000fe200078e00ff */
[----:B------:R-:W-:-:S03]  /*04c0*/  LOP3.LUT R5, R5, R6, RZ, 0x3c, !PT ;  /* 0x0000000605057212 */ /* 0x000fc600078e3cff */
[----:B------:R-:W-:Y:S02]  /*04d0*/  IMAD.MOV R16, RZ, RZ, -R8 ;  /* 0x000000ffff107224 */ /* 0x000fe400078e0a08 */
[----:B------:R-:W-:-:S04]  /*04e0*/  IMAD.HI.U32 R3, R10, R17, RZ ;  /* 0x000000110a037227 */ /* 0x000fc800078e00ff */
[----:B------:R-:W-:Y:S02]  /*04f0*/  IMAD.MOV R20, RZ, RZ, -R2 ;  /* 0x000000ffff147224 */ /* 0x000fe400078e0a02 */
[----:B------:R-:W-:Y:S02]  /*0500*/  IMAD R2, R9, R16, R18 ;  /* 0x0000001009027224 */ /* 0x000fe400078e0212 */
[----:B------:R-:W-:Y:S02]  /*0510*/  IMAD R12, R3, R12, R17 ;  /* 0x0000000c030c7224 */ /* 0x000fe400078e0211 */
[C---:B------:R-:W-:Y:S01]  /*0520*/  IMAD R10, R9.reuse, R20, R11 ;  /* 0x00000014090a7224 */ /* 0x040fe200078e020b */
[----:B------:R-:W-:Y:S02]  /*0530*/  ISETP.GT.U32.AND P6, PT, R9, R2, PT ;  /* 0x000000020900720c */ /* 0x000fe40003fc4070 */
[----:B------:R-:W-:Y:S02]  /*0540*/  ISETP.GT.U32.AND P0, PT, R7, R12, PT ;  /* 0x0000000c0700720c */ /* 0x000fe40003f04070 */
[----:B------:R-:W-:-:S09]  /*0550*/  ISETP.GT.U32.AND P3, PT, R9, R10, PT ;  /* 0x0000000a0900720c */ /* 0x000fd20003f64070 */
[-C--:B------:R-:W-:Y:S02]  /*0560*/  @!P6 IADD3 R2, R2, -R9.reuse, RZ ;  /* 0x800000090202e210 */ /* 0x080fe40007ffe0ff */
[----:B------:R-:W-:Y:S01]  /*0570*/  @!P0 IMAD.IADD R12, R12, 0x1, -R7 ;  /* 0x000000010c0c8824 */ /* 0x000fe200078e0a07 */
[----:B------:R-:W-:Y:S01]  /*0580*/  @!P0 IADD3 R3, R3, 0x1, RZ ;  /* 0x0000000103038810 */ /* 0x000fe20007ffe0ff */
[----:B------:R-:W-:Y:S01]  /*0590*/  @!P3 IMAD.IADD R10, R10, 0x1, -R9 ;  /* 0x000000010a0ab824 */ /* 0x000fe200078e0a09 */
[----:B------:R-:W-:Y:S02]  /*05a0*/  ISETP.GE.U32.AND P5, PT, R2, R9, PT ;  /* 0x000000090200720c */ /* 0x000fe40003fa6070 */
[----:B------:R-:W-:Y:S02]  /*05b0*/  ISETP.GE.U32.AND P3, PT, R12, R7, PT ;  /* 0x000000070c00720c */ /* 0x000fe40003f66070 */
[----:B------:R-:W-:Y:S02]  /*05c0*/  ISETP.GE.AND P0, PT, R15, RZ, PT ;  /* 0x000000ff0f00720c */ /* 0x000fe40003f06270 */
[----:B------:R-:W-:-:S02]  /*05d0*/  @!P6 IADD3 R8, R8, 0x1, RZ ;  /* 0x000000010808e810 */ /* 0x000fc40007ffe0ff */
[----:B------:R-:W-:Y:S02]  /*05e0*/  ISETP.GT.U32.AND P4, PT, R9, R10, PT ;  /* 0x0000000a0900720c */ /* 0x000fe40003f84070 */
[----:B------:R-:W-:Y:S02]  /*05f0*/  ISETP.GE.AND P6, PT, R5, RZ, PT ;  /* 0x000000ff0500720c */ /* 0x000fe40003fc6270 */
[----:B------:R-:W-:Y:S02]  /*0600*/  LOP3.LUT R5, RZ, c[0x0][0x17c], RZ, 0x33, !PT ;  /* 0x00005f00ff057a12 */ /* 0x000fe400078e33ff */
[----:B------:R-:W-:Y:S02]  /*0610*/  @P5 IADD3 R8, R8, 0x1, RZ ;  /* 0x0000000108085810 */ /* 0x000fe40007ffe0ff */
[----:B------:R-:W-:Y:S02]  /*0620*/  @P3 IADD3 R3, R3, 0x1, RZ ;  /* 0x0000000103033810 */ /* 0x000fe40007ffe0ff */
[----:B------:R-:W-:-:S02]  /*0630*/  ISETP.NE.AND P3, PT, RZ, c[0x0][0x17c], PT ;  /* 0x00005f00ff007a0c */ /* 0x000fc40003f65270 */
[----:B------:R-:W-:Y:S01]  /*0640*/  @!P0 IADD3 R8, -R8, RZ, RZ ;  /* 0x000000ff08088210 */ /* 0x000fe20007ffe1ff */
[----:B------:R-:W-:Y:S02]  /*0650*/  @!P4 IMAD.IADD R10, R10, 0x1, -R9 ;  /* 0x000000010a0ac824 */ /* 0x000fe400078e0a09 */
[----:B------:R-:W-:Y:S01]  /*0660*/  @!P6 IMAD.MOV R3, RZ, RZ, -R3 ;  /* 0x000000ffff03e224 */ /* 0x000fe200078e0a03 */
[----:B------:R-:W-:Y:S01]  /*0670*/  SEL R8, R5, R8, !P3 ;  /* 0x0000000805087207 */ /* 0x000fe20005800000 */
[----:B------:R-:W-:-:S03]  /*0680*/  @!P1 IMAD.MOV R10, RZ, RZ, -R10 ;  /* 0x000000ffff0a9224 */ /* 0x000fc600078e0a0a */
[----:B------:R-:W-:Y:S01]  /*0690*/  SEL R2, R14, R3, !P2 ;  /* 0x000000030e027207 */ /* 0x000fe20005000000 */
[----:B------:R-:W-:Y:S01]  /*06a0*/  IMAD R13, R13, c[0x0][0x174], R8 ;  /* 0x00005d000d0d7a24 */ /* 0x000fe200078e0208 */
[----:B------:R-:W-:-:S03]  /*06b0*/  SEL R5, R5, R10, !P3 ;  /* 0x0000000a05057207 */ /* 0x000fc60005800000 */
[----:B------:R-:W-:-:S04]  /*06c0*/  IMAD R2, R13, c[0x0][0x178], R2 ;  /* 0x00005e000d027a24 */ /* 0x000fc800078e0202 */
[----:B------:R-:W-:-:S04]  /*06d0*/  IMAD R5, R2, c[0x0][0x17c], R5 ;  /* 0x00005f0002057a24 */ /* 0x000fc800078e0205 */
[----:B------:R-:W-:-:S05]  /*06e0*/  IMAD.WIDE R4, R5, R4, c[0x0][0x168] ;  /* 0x00005a0005047625 */ /* 0x000fca00078e0204 */
[----:B--2---:R-:W-:Y:S01]  /*06f0*/  STG.E [R4.64], R0 ;  /* 0x0000000004007986 */ /* 0x004fe2000c101904 */
[----:B------:R-:W-:Y:S05]  /*0700*/  EXIT ;  /* 0x000000000000794d */ /* 0x000fea0003800000 */
.L_x_0:
[----:B------:R-:W-:-:S00]  /*0710*/  BRA `(.L_x_0) ;  /* 0xfffffff000007947 */ /* 0x000fc0000383ffff */
[----:B------:R-:W-:-:S00]  /*0720*/  NOP ;  /* 0x0000000000007918 */ /* 0x000fc00000000000 */
        /* <DEDUP_REMOVED lines=13> */
.L_x_32:


//--------------------- .text._ZN17fastertransformer27addBiasTransposeToMultiHeadI6__halfEEvPKT_S4_PS2_iiiiiii --------------------------
	.section	.text._ZN17fastertransformer27addBiasTransposeToMultiHeadI6__halfEEvPKT_S4_PS2_iiiiiii,"ax",@progbits
	.sectioninfo	@"SHI_REGISTERS=31"
	.align	128
        .global         _ZN17fastertransformer27addBiasTransposeToMultiHeadI6__halfEEvPKT_S4_PS2_iiiiiii
        .type           _ZN17fastertransformer27addBiasTransposeToMultiHeadI6__halfEEvPKT_S4_PS2_iiiiiii,@function
        .size           _ZN17fastertransformer27addBiasTransposeToMultiHeadI6__halfEEvPKT_S4_PS2_iiiiiii,(.L_x_33 - _ZN17fastertransformer27addBiasTransposeToMultiHeadI6__halfEEvPKT_S4_PS2_iiiiiii)
        .other          _ZN17fastertransformer27addBiasTransposeToMultiHeadI6__halfEEvPKT_S4_PS2_iiiiiii,@"STO_CUDA_ENTRY STV_DEFAULT"
_ZN17fastertransformer27addBiasTransposeToMultiHeadI6__halfEEvPKT_S4_PS2_iiiiiii:
.text._ZN17fastertransformer27addBiasTransposeToMultiHeadI6__halfEEvPKT_S4_PS2_iiiiiii:
[----:B------:R-:W-:Y:S02]  /*0000*/  IMAD.MOV.U32 R1, RZ, RZ, c[0x0][0x28] ;  /* 0x00000a00ff017624 */ /* 0x000fe400078e00ff */
[----:B------:R-:W-:-:S05]  /*0010*/  IMAD.MOV.U32 R0, RZ, RZ, c[0x0][0x190] ;  /* 0x00006400ff007624 */ /* 0x000fca00078e00ff */
[----:B------:R-:W-:-:S13]  /*0020*/  ISETP.GE.AND P0, PT, R0, 0x1, PT ;  /* 0x000000010000780c */ /* 0x000fda0003f06270 */
[----:B------:R-:W-:Y:S05]  /*0030*/  @!P0 EXIT ;  /* 0x000000000000894d */ /* 0x000fea0003800000 */
[----:B------:R-:W-:-:S05]  /*0040*/  IMAD.MOV.U32 R4, RZ, RZ, c[0x0][0x18c] ;  /* 0x00006300ff047624 */ /* 0x000fca00078e00ff */
[----:B------:R-:W-:-:S13]  /*0050*/  ISETP.GE.AND P0, PT, R4, 0x1, PT ;  /* 0x000000010400780c */ /* 0x000fda0003f06270 */
[----:B------:R-:W-:Y:S05]  /*0060*/  @!P0 EXIT ;  /* 0x000000000000894d */ /* 0x000fea0003800000 */
[----:B------:R-:W0:Y:S01]  /*0070*/  S2UR UR9, SR_CTAID.X ;  /* 0x00000000000979c3 */ /* 0x000e220000002500 */
[----:B------:R-:W1:Y:S01]  /*0080*/  S2R R0, SR_TID.Y ;  /* 0x0000000000007919 */ /* 0x000e620000002200 */
[----:B------:R-:W-:Y:S01]  /*0090*/  LOP3.LUT R4, R4, 0x1, RZ, 0xc0, !PT ;  /* 0x0000000104047812 */ /* 0x000fe200078ec0ff */
[----:B------:R-:W-:Y:S01]  /*00a0*/  ULDC.64 UR4, c[0x0][0x180] ;  /* 0x0000600000047ab9 */ /* 0x000fe20000000a00 */
[----:B------:R-:W-:Y:S01]  /*00b0*/  IMAD.MOV.U32 R5, RZ, RZ, RZ ;  /* 0x000000ffff057224 */ /* 0x000fe200078e00ff */
[----:B------:R-:W2:Y:S01]  /*00c0*/  S2R R2, SR_CTAID.Y ;  /* 0x0000000000027919 */ /* 0x000ea20000002600 */
[----:B------:R-:W-:Y:S01]  /*00d0*/  ULDC.64 UR6, c[0x0][0x178] ;  /* 0x00005e0000067ab9 */ /* 0x000fe20000000a00 */
[----:B------:R-:W-:Y:S01]  /*00e0*/  IADD3 R6, -R4, c[0x0][0x18c], RZ ;  /* 0x0000630004067a10 */ /* 0x000fe20007ffe1ff */
[----:B------:R-:W-:Y:S01]  /*00f0*/  UIMAD UR5, UR5, UR6, URZ ;  /* 0x00000006050572a4 */ /* 0x000fe2000f8e023f */
[----:B------:R-:W3:Y:S01]  /*0100*/  S2R R3, SR_TID.X ;  /* 0x0000000000037919 */ /* 0x000ee20000002100 */
[----:B------:R-:W-:-:S02]  /*0110*/  ULDC UR8, c[0x0][0x188] ;  /* 0x0000620000087ab9 */ /* 0x000fc40000000800 */
[----:B------:R-:W-:Y:S02]  /*0120*/  UIMAD UR7, UR4, UR7, URZ ;  /* 0x00000007040772a4 */ /* 0x000fe4000f8e023f */
[----:B------:R-:W-:Y:S02]  /*0130*/  UIMAD UR8, UR5, UR8, URZ ;  /* 0x00000008050872a4 */ /* 0x000fe4000f8e023f */
[----:B------:R-:W-:Y:S02]  /*0140*/  ULDC.64 UR10, c[0x0][0x118] ;  /* 0x00004600000a7ab9 */ /* 0x000fe40000000a00 */
.L_x_14:
[----:B------:R-:W-:Y:S01]  /*0150*/  IMAD.MOV.U32 R7, RZ, RZ, c[0x0][0x18c] ;  /* 0x00006300ff077624 */ /* 0x000fe200078e00ff */
[----:B------:R-:W-:Y:S01]  /*0160*/  UMOV UR4, URZ ;  /* 0x0000003f00047c82 */ /* 0x000fe20008000000 */
[----:B0-2---:R-:W-:Y:S01]  /*0170*/  IMAD R9, R2, c[0x0][0x190], R5 ;  /* 0x0000640002097a24 */ /* 0x005fe200078e0205 */
[----:B------:R-:W-:Y:S02]  /*0180*/  IADD3 R5, R5, 0x1, RZ ;  /* 0x0000000105057810 */ /* 0x000fe40007ffe0ff */
[----:B------:R-:W-:Y:S01]  /*0190*/  ISETP.NE.AND P0, PT, R7, 0x1, PT ;  /* 0x000000010700780c */ /* 0x000fe20003f05270 */
[----:B------:R-:W-:Y:S01]  /*01a0*/  IMAD.MOV.U32 R7, RZ, RZ, -0x1 ;  /* 0xffffffffff077424 */ /* 0x000fe200078e00ff */
[----:B------:R-:W-:Y:S01]  /*01b0*/  ISETP.GE.AND P1, PT, R5, c[0x0][0x190], PT ;  /* 0x0000640005007a0c */ /* 0x000fe20003f26270 */
[----:B-1----:R-:W-:-:S10]  /*01c0*/  IMAD R8, R9, c[0x0][0x4], R0 ;  /* 0x0000010009087a24 */ /* 0x002fd400078e0200 */
[----:B---3-5:R-:W-:Y:S05]  /*01d0*/  @!P0 BRA `(.L_x_1) ;  /* 0x00000ef000008947 */ /* 0x028fea0003800000 */
[----:B------:R-:W-:Y:S01]  /*01e0*/  IABS R18, UR5 ;  /* 0x0000000500127c13 */ /* 0x000fe20008000000 */
[----:B------:R-:W-:Y:S01]  /*01f0*/  IMAD.MOV.U32 R7, RZ, RZ, -0x1 ;  /* 0xffffffffff077424 */ /* 0x000fe200078e00ff */
[----:B------:R-:W-:Y:S01]  /*0200*/  UMOV UR4, URZ ;  /* 0x0000003f00047c82 */ /* 0x000fe20008000000 */
[----:B------:R-:W-:Y:S01]  /*0210*/  IMAD.MOV.U32 R9, RZ, RZ, R6 ;  /* 0x000000ffff097224 */ /* 0x000fe200078e0006 */
[----:B------:R-:W1:Y:S08]  /*0220*/  I2F.RP R13, R18 ;  /* 0x00000012000d7306 */ /* 0x000e700000209400 */
[----:B-1----:R-:W1:Y:S02]  /*0230*/  MUFU.RCP R13, R13 ;  /* 0x0000000d000d7308 */ /* 0x002e640000001000 */
[----:B-1----:R-:W-:-:S06]  /*0240*/  IADD3 R10, R13, 0xffffffe, RZ ;  /* 0x0ffffffe0d0a7810 */ /* 0x002fcc0007ffe0ff */
[----:B------:R1:W2:Y:S02]  /*0250*/  F2I.FTZ.U32.TRUNC.NTZ R11, R10 ;  /* 0x0000000a000b7305 */ /* 0x0002a4000021f000 */
[----:B-1----:R-:W-:Y:S01]  /*0260*/  IMAD.MOV.U32 R10, RZ, RZ, RZ ;  /* 0x000000ffff0a7224 */ /* 0x002fe200078e00ff */
[----:B--2---:R-:W-:-:S05]  /*0270*/  IADD3 R19, RZ, -R11, RZ ;  /* 0x8000000bff137210 */ /* 0x004fca0007ffe0ff */
[----:B------:R-:W-:-:S04]  /*0280*/  IMAD R19, R19, R18, RZ ;  /* 0x0000001213137224 */ /* 0x000fc800078e02ff */
[----:B------:R-:W-:-:S04]  /*0290*/  IMAD.HI.U32 R19, R11, R19, R10 ;  /* 0x000000130b137227 */ /* 0x000fc800078e000a */
.L_x_8:
[----:B------:R-:W-:Y:S02]  /*02a0*/  ULDC UR6, c[0x0][0x18c] ;  /* 0x0000630000067ab9 */ /* 0x000fe40000000800 */
[----:B0-----:R-:W-:-:S06]  /*02b0*/  UIMAD UR6, UR9, UR6, UR4 ;  /* 0x00000006090672a4 */ /* 0x001fcc000f8e0204 */
[----:B------:R-:W-:-:S04]  /*02c0*/  IMAD.U32 R10, RZ, RZ, UR6 ;  /* 0x00000006ff0a7e24 */ /* 0x000fc8000f8e00ff */
[----:B---3--:R-:W-:Y:S01]  /*02d0*/  IMAD R21, R10, c[0x0][0x0], R3 ;  /* 0x000000000a157a24 */ /* 0x008fe200078e0203 */
[----:B------:R-:W-:-:S04]  /*02e0*/  IABS R10, UR5 ;  /* 0x00000005000a7c13 */ /* 0x000fc80008000000 */
[----:B------:R-:W-:Y:S01]  /*02f0*/  IABS R16, R21 ;  /* 0x0000001500107213 */ /* 0x000fe20000000000 */
[----:B------:R-:W-:Y:S01]  /*0300*/  IMAD.MOV R13, RZ, RZ, -R10 ;  /* 0x000000ffff0d7224 */ /* 0x000fe200078e0a0a */
[----:B------:R-:W-:-:S03]  /*0310*/  LOP3.LUT R11, R21, UR5, RZ, 0x3c, !PT ;  /* 0x00000005150b7c12 */ /* 0x000fc6000f8e3cff */
[----:B------:R-:W-:Y:S01]  /*0320*/  IMAD.HI.U32 R19, R19, R16, RZ ;  /* 0x0000001013137227 */ /* 0x000fe200078e00ff */
[----:B------:R-:W-:Y:S02]  /*0330*/  ISETP.GE.AND P3, PT, R11, RZ, PT ;  /* 0x000000ff0b00720c */ /* 0x000fe40003f66270 */
[----:B------:R-:W-:Y:S01]  /*0340*/  LOP3.LUT R11, RZ, UR5, RZ, 0x33, !PT ;  /* 0x00000005ff0b7c12 */ /* 0x000fe2000f8e33ff */
[----:B------:R-:W-:-:S05]  /*0350*/  IMAD R17, R19, R13, R16 ;  /* 0x0000000d13117224 */ /* 0x000fca00078e0210 */
[----:B------:R-:W-:-:S13]  /*0360*/  ISETP.GT.U32.AND P2, PT, R18, R17, PT ;  /* 0x000000111200720c */ /* 0x000fda0003f44070 */
[----:B------:R-:W-:Y:S01]  /*0370*/  @!P2 IMAD.IADD R17, R17, 0x1, -R10 ;  /* 0x000000011111a824 */ /* 0x000fe200078e0a0a */
[----:B------:R-:W-:Y:S02]  /*0380*/  @!P2 IADD3 R19, R19, 0x1, RZ ;  /* 0x000000011313a810 */ /* 0x000fe40007ffe0ff */
[----:B------:R-:W-:Y:S02]  /*0390*/  ISETP.NE.AND P2, PT, RZ, UR5, PT ;  /* 0x00000005ff007c0c */ /* 0x000fe4000bf45270 */
[----:B------:R-:W-:-:S13]  /*03a0*/  ISETP.GE.U32.AND P0, PT, R17, R18, PT ;  /* 0x000000121100720c */ /* 0x000fda0003f06070 */
[----:B------:R-:W-:-:S04]  /*03b0*/  @P0 IADD3 R19, R19, 0x1, RZ ;  /* 0x0000000113130810 */ /* 0x000fc80007ffe0ff */
[----:B------:R-:W-:-:S04]  /*03c0*/  @!P3 IADD3 R19, -R19, RZ, RZ ;  /* 0x000000ff1313b210 */ /* 0x000fc80007ffe1ff */
[----:B------:R-:W-:-:S04]  /*03d0*/  SEL R18, R11, R19, !P2 ;  /* 0x000000130b127207 */ /* 0x000fc80005000000 */
[----:B------:R-:W-:-:S13]  /*03e0*/  ISETP.NE.AND P4, PT, R18, R7, PT ;  /* 0x000000071200720c */ /* 0x000fda0003f85270 */
[----:B------:R-:W-:Y:S02]  /*03f0*/  @P4 IMAD.MOV.U32 R15, RZ, RZ, 0x2 ;  /* 0x00000002ff0f4424 */ /* 0x000fe400078e00ff */
[----:B------:R-:W-:-:S04]  /*0400*/  @P4 IMAD R14, R18, UR7, R8 ;  /* 0x00000007120e4c24 */ /* 0x000fc8000f8e0208 */
[----:B------:R-:W-:-:S05]  /*0410*/  @P4 IMAD.WIDE R14, R14, R15, c[0x0][0x168] ;  /* 0x00005a000e0e4625 */ /* 0x000fca00078e020f */
[----:B-----5:R0:W5:Y:S01]  /*0420*/  @P4 LDG.E.U16 R12, [R14.64] ;  /* 0x0000000a0e0c4981 */ /* 0x020162000c1e1500 */
[----:B------:R-:W1:Y:S01]  /*0430*/  I2F.RP R20, R10 ;  /* 0x0000000a00147306 */ /* 0x000e620000209400 */
[----:B------:R-:W-:Y:S01]  /*0440*/  ISETP.GE.AND P0, PT, R8, UR7, PT ;  /* 0x0000000708007c0c */ /* 0x000fe2000bf06270 */
[----:B------:R-:W-:Y:S01]  /*0450*/  BSSY B0, `(.L_x_2) ;  /* 0x0000054000007945 */ /* 0x000fe20003800000 */
[----:B------:R-:W-:Y:S02]  /*0460*/  @P4 IMAD.MOV.U32 R7, RZ, RZ, R18 ;  /* 0x000000ffff074224 */ /* 0x000fe400078e0012 */
[----:B------:R-:W-:-:S03]  /*0470*/  ISETP.GE.OR P3, PT, R21, UR8, P0 ;  /* 0x0000000815007c0c */ /* 0x000fc60008766670 */
[----:B-1----:R-:W1:Y:S02]  /*0480*/  MUFU.RCP R20, R20 ;  /* 0x0000001400147308 */ /* 0x002e640000001000 */
[----:B-1----:R-:W-:-:S06]  /*0490*/  IADD3 R19, R20, 0xffffffe, RZ ;  /* 0x0ffffffe14137810 */ /* 0x002fcc0007ffe0ff */
[----:B------:R-:W1:Y:S02]  /*04a0*/  F2I.FTZ.U32.TRUNC.NTZ R19, R19 ;  /* 0x0000001300137305 */ /* 0x000e64000021f000 */
[----:B------:R-:W-:Y:S05]  /*04b0*/  @P3 BRA `(.L_x_3) ;  /* 0x000004d000003947 */ /* 0x000fea0003800000 */
[----:B0-----:R-:W-:Y:S01]  /*04c0*/  IABS R23, c[0x0][0x184] ;  /* 0x0000610000177a13 */ /* 0x001fe20000000000 */
[----:B------:R-:W-:Y:S01]  /*04d0*/  IMAD.IADD R24, R17, 0x1, -R10 ;  /* 0x0000000111187824 */ /* 0x000fe200078e0a0a */
[----:B------:R-:W-:Y:S02]  /*04e0*/  IABS R20, c[0x0][0x180] ;  /* 0x0000600000147a13 */ /* 0x000fe40000000000 */
[----:B------:R-:W0:Y:S01]  /*04f0*/  I2F.RP R22, R23 ;  /* 0x0000001700167306 */ /* 0x000e220000209400 */
[-C--:B------:R-:W-:Y:S02]  /*0500*/  ISETP.GT.U32.AND P3, PT, R10, R17.reuse, PT ;  /* 0x000000110a00720c */ /* 0x080fe40003f64070 */
[----:B------:R-:W-:Y:S02]  /*0510*/  ISETP.GE.AND P4, PT, R21, RZ, PT ;  /* 0x000000ff1500720c */ /* 0x000fe40003f86270 */
[----:B------:R-:W-:-:S03]  /*0520*/  SEL R24, R24, R17, !P3 ;  /* 0x0000001118187207 */ /* 0x000fc60005800000 */
[----:B------:R-:W2:Y:S08]  /*0530*/  I2F.RP R25, R20 ;  /* 0x0000001400197306 */ /* 0x000eb00000209400 */
[----:B0-----:R-:W0:Y:S01]  /*0540*/  MUFU.RCP R22, R22 ;  /* 0x0000001600167308 */ /* 0x001e220000001000 */
[----:B------:R-:W-:-:S05]  /*0550*/  @!P4 IMAD.MOV R24, RZ, RZ, -R24 ;  /* 0x000000ffff18c224 */ /* 0x000fca00078e0a18 */
[----:B------:R-:W-:Y:S02]  /*0560*/  SEL R24, R11, R24, !P2 ;  /* 0x000000180b187207 */ /* 0x000fe40005000000 */
[----:B--2---:R-:W2:Y:S02]  /*0570*/  MUFU.RCP R25, R25 ;  /* 0x0000001900197308 */ /* 0x004ea40000001000 */
[----:B------:R-:W-:Y:S02]  /*0580*/  IABS R28, R24 ;  /* 0x00000018001c7213 */ /* 0x000fe40000000000 */
[----:B0-----:R-:W-:-:S04]  /*0590*/  IADD3 R14, R22, 0xffffffe, RZ ;  /* 0x0ffffffe160e7810 */ /* 0x001fc80007ffe0ff */
[----:B------:R0:W3:Y:S01]  /*05a0*/  F2I.FTZ.U32.TRUNC.NTZ R15, R14 ;  /* 0x0000000e000f7305 */ /* 0x0000e2000021f000 */
[----:B--2---:R-:W-:Y:S01]  /*05b0*/  IADD3 R17, R25, 0xffffffe, RZ ;  /* 0x0ffffffe19117810 */ /* 0x004fe20007ffe0ff */
[----:B0-----:R-:W-:-:S06]  /*05c0*/  IMAD.MOV.U32 R14, RZ, RZ, RZ ;  /* 0x000000ffff0e7224 */ /* 0x001fcc00078e00ff */
[----:B------:R-:W0:Y:S01]  /*05d0*/  F2I.FTZ.U32.TRUNC.NTZ R17, R17 ;  /* 0x0000001100117305 */ /* 0x000e22000021f000 */
[----:B---3--:R-:W-:-:S04]  /*05e0*/  IMAD.MOV R22, RZ, RZ, -R15 ;  /* 0x000000ffff167224 */ /* 0x008fc800078e0a0f */
[----:B------:R-:W-:-:S04]  /*05f0*/  IMAD R27, R22, R23, RZ ;  /* 0x00000017161b7224 */ /* 0x000fc800078e02ff */
[----:B------:R-:W-:-:S04]  /*0600*/  IMAD.HI.U32 R15, R15, R27, R14 ;  /* 0x0000001b0f0f7227 */ /* 0x000fc800078e000e */
[----:B0-----:R-:W-:Y:S02]  /*0610*/  IMAD.MOV R25, RZ, RZ, -R17 ;  /* 0x000000ffff197224 */ /* 0x001fe400078e0a11 */
[----:B------:R-:W-:-:S04]  /*0620*/  IMAD.HI.U32 R14, R15, R16, RZ ;  /* 0x000000100f0e7227 */ /* 0x000fc800078e00ff */
[----:B------:R-:W-:Y:S01]  /*0630*/  IMAD.HI.U32 R22, R15, R28, RZ ;  /* 0x0000001c0f167227 */ /* 0x000fe200078e00ff */
[----:B------:R-:W-:-:S03]  /*0640*/  IADD3 R14, -R14, RZ, RZ ;  /* 0x000000ff0e0e7210 */ /* 0x000fc60007ffe1ff */
[----:B------:R-:W-:Y:S02]  /*0650*/  IMAD.MOV.U32 R15, RZ, RZ, R25 ;  /* 0x000000ffff0f7224 */ /* 0x000fe400078e0019 */
[----:B------:R-:W-:Y:S02]  /*0660*/  IMAD R26, R23, R14, R16 ;  /* 0x0000000e171a7224 */ /* 0x000fe400078e0210 */
[----:B------:R-:W-:Y:S02]  /*0670*/  IMAD R15, R15, R20, RZ ;  /* 0x000000140f0f7224 */ /* 0x000fe400078e02ff */
[----:B------:R-:W-:Y:S02]  /*0680*/  IMAD.MOV.U32 R16, RZ, RZ, RZ ;  /* 0x000000ffff107224 */ /* 0x000fe400078e00ff */
[----:B------:R-:W-:Y:S02]  /*0690*/  IMAD.MOV R14, RZ, RZ, -R22 ;  /* 0x000000ffff0e7224 */ /* 0x000fe400078e0a16 */
[----:B------:R-:W-:-:S04]  /*06a0*/  IMAD.HI.U32 R17, R17, R15, R16 ;  /* 0x0000000f11117227 */ /* 0x000fc800078e0010 */
[----:B------:R-:W-:Y:S02]  /*06b0*/  IMAD.MOV.U32 R16, RZ, RZ, 0x2 ;  /* 0x00000002ff107424 */ /* 0x000fe400078e00ff */
[----:B------:R-:W-:Y:S02]  /*06c0*/  IMAD R15, R21, UR7, R8 ;  /* 0x00000007150f7c24 */ /* 0x000fe4000f8e0208 */
[----:B------:R-:W-:Y:S02]  /*06d0*/  IMAD R28, R23, R14, R28 ;  /* 0x0000000e171c7224 */ /* 0x000fe400078e021c */
[----:B------:R-:W-:-:S06]  /*06e0*/  IMAD.WIDE R14, R15, R16, c[0x0][0x160] ;  /* 0x000058000f0e7625 */ /* 0x000fcc00078e0210 */
[----:B------:R0:W2:Y:S01]  /*06f0*/  LDG.E.U16 R15, [R14.64] ;  /* 0x0000000a0e0f7981 */ /* 0x0000a2000c1e1500 */
[C---:B------:R-:W-:Y:S02]  /*0700*/  ISETP.GT.U32.AND P3, PT, R23.reuse, R28, PT ;  /* 0x0000001c1700720c */ /* 0x040fe40003f64070 */
[----:B------:R-:W-:Y:S02]  /*0710*/  IABS R21, R8 ;  /* 0x0000000800157213 */ /* 0x000fe40000000000 */
[----:B------:R-:W-:Y:S02]  /*0720*/  ISETP.GT.U32.AND P5, PT, R23, R26, PT ;  /* 0x0000001a1700720c */ /* 0x000fe40003fa4070 */
[----:B------:R-:W-:Y:S01]  /*0730*/  LOP3.LUT R24, R24, c[0x0][0x184], RZ, 0x3c, !PT ;  /* 0x0000610018187a12 */ /* 0x000fe200078e3cff */
[----:B------:R-:W-:Y:S01]  /*0740*/  IMAD.HI.U32 R17, R17, R21, RZ ;  /* 0x0000001511117227 */ /* 0x000fe200078e00ff */
[----:B0-----:R-:W-:-:S03]  /*0750*/  LOP3.LUT R14, R8, c[0x0][0x180], RZ, 0x3c, !PT ;  /* 0x00006000080e7a12 */ /* 0x001fc600078e3cff */
[----:B------:R-:W-:Y:S02]  /*0760*/  IMAD.MOV R25, RZ, RZ, -R17 ;  /* 0x000000ffff197224 */ /* 0x000fe400078e0a11 */
[----:B------:R-:W-:Y:S02]  /*0770*/  @!P3 IADD3 R28, R28, -R23, RZ ;  /* 0x800000171c1cb210 */ /* 0x000fe40007ffe0ff */
[----:B------:R-:W-:Y:S01]  /*0780*/  IMAD R21, R20, R25, R21 ;  /* 0x0000001914157224 */ /* 0x000fe200078e0215 */
[----:B------:R-:W-:Y:S01]  /*0790*/  @!P3 IADD3 R22, R22, 0x1, RZ ;  /* 0x000000011616b810 */ /* 0x000fe20007ffe0ff */
[----:B------:R-:W-:Y:S01]  /*07a0*/  @!P5 IMAD.IADD R26, R26, 0x1, -R23 ;  /* 0x000000011a1ad824 */ /* 0x000fe200078e0a17 */
[----:B------:R-:W-:Y:S02]  /*07b0*/  ISETP.GE.U32.AND P6, PT, R28, R23, PT ;  /* 0x000000171c00720c */ /* 0x000fe40003fc6070 */
[----:B------:R-:W-:Y:S02]  /*07c0*/  ISETP.GT.U32.AND P3, PT, R20, R21, PT ;  /* 0x000000151400720c */ /* 0x000fe40003f64070 */
[----:B------:R-:W-:-:S09]  /*07d0*/  ISETP.GT.U32.AND P5, PT, R23, R26, PT ;  /* 0x0000001a1700720c */ /* 0x000fd20003fa4070 */
[----:B------:R-:W-:Y:S02]  /*07e0*/  @P6 IADD3 R22, R22, 0x1, RZ ;  /* 0x0000000116166810 */ /* 0x000fe40007ffe0ff */
[----:B------:R-:W-:Y:S01]  /*07f0*/  ISETP.GE.AND P6, PT, R24, RZ, PT ;  /* 0x000000ff1800720c */ /* 0x000fe20003fc6270 */
[----:B------:R-:W-:Y:S01]  /*0800*/  @!P3 IMAD.IADD R21, R21, 0x1, -R20 ;  /* 0x000000011515b824 */ /* 0x000fe200078e0a14 */
[----:B------:R-:W-:Y:S01]  /*0810*/  @!P3 IADD3 R17, R17, 0x1, RZ ;  /* 0x000000011111b810 */ /* 0x000fe20007ffe0ff */
[----:B------:R-:W-:Y:S01]  /*0820*/  @!P5 IMAD.IADD R26, R26, 0x1, -R23 ;  /* 0x000000011a1ad824 */ /* 0x000fe200078e0a17 */
[----:B------:R-:W-:Y:S02]  /*0830*/  ISETP.GE.AND P5, PT, R14, RZ, PT ;  /* 0x000000ff0e00720c */ /* 0x000fe40003fa6270 */
[----:B------:R-:W-:Y:S01]  /*0840*/  ISETP.NE.AND P3, PT, RZ, c[0x0][0x180], PT ;  /* 0x00006000ff007a0c */ /* 0x000fe20003f65270 */
[----:B------:R-:W-:-:S06]  /*0850*/  @!P4 IMAD.MOV R26, RZ, RZ, -R26 ;  /* 0x000000ffff1ac224 */ /* 0x000fcc00078e0a1a */
[----:B------:R-:W-:Y:S01]  /*0860*/  @!P6 IMAD.MOV R22, RZ, RZ, -R22 ;  /* 0x000000ffff16e224 */ /* 0x000fe200078e0a16 */
[----:B------:R-:W-:-:S13]  /*0870*/  ISETP.GE.U32.AND P6, PT, R21, R20, PT ;  /* 0x000000141500720c */ /* 0x000fda0003fc6070 */
[----:B------:R-:W-:Y:S02]  /*0880*/  @P6 IADD3 R17, R17, 0x1, RZ ;  /* 0x0000000111116810 */ /* 0x000fe40007ffe0ff */
[----:B------:R-:W-:Y:S02]  /*0890*/  ISETP.NE.AND P6, PT, RZ, c[0x0][0x184], PT ;  /* 0x00006100ff007a0c */ /* 0x000fe40003fc5270 */
[----:B------:R-:W-:Y:S02]  /*08a0*/  MOV R23, R17 ;  /* 0x0000001100177202 */ /* 0x000fe40000000f00 */
[----:B------:R-:W-:-:S03]  /*08b0*/  LOP3.LUT R17, RZ, c[0x0][0x184], RZ, 0x33, !PT ;  /* 0x00006100ff117a12 */ /* 0x000fc600078e33ff */
[----:B------:R-:W-:Y:S01]  /*08c0*/  @!P5 IMAD.MOV R23, RZ, RZ, -R23 ;  /* 0x000000ffff17d224 */ /* 0x000fe200078e0a17 */
[C---:B------:R-:W-:Y:S02]  /*08d0*/  SEL R21, R17.reuse, R22, !P6 ;  /* 0x0000001611157207 */ /* 0x040fe40007000000 */
[----:B------:R-:W-:Y:S02]  /*08e0*/  @!P3 LOP3.LUT R23, RZ, c[0x0][0x180], RZ, 0x33, !PT ;  /* 0x00006000ff17ba12 */ /* 0x000fe400078e33ff */
[----:B------:R-:W-:Y:S01]  /*08f0*/  SEL R17, R17, R26, !P6 ;  /* 0x0000001a11117207 */ /* 0x000fe20007000000 */
[----:B------:R-:W-:Y:S02]  /*0900*/  IMAD R18, R18, c[0x0][0x178], R21 ;  /* 0x00005e0012127a24 */ /* 0x000fe400078e0215 */
[--C-:B------:R-:W-:Y:S02]  /*0910*/  IMAD.MOV R21, RZ, RZ, -R23.reuse ;  /* 0x000000ffff157224 */ /* 0x100fe400078e0a17 */
[----:B------:R-:W-:-:S02]  /*0920*/  IMAD R18, R18, c[0x0][0x17c], R23 ;  /* 0x00005f0012127a24 */ /* 0x000fc400078e0217 */
[----:B------:R-:W-:Y:S02]  /*0930*/  IMAD R14, R21, c[0x0][0x180], R8 ;  /* 0x00006000150e7a24 */ /* 0x000fe400078e0208 */
[----:B------:R-:W-:Y:S01]  /*0940*/  IMAD R17, R18, c[0x0][0x184], R17 ;  /* 0x0000610012117a24 */ /* 0x000fe200078e0211 */
[----:B--2--5:R-:W-:-:S03]  /*0950*/  HADD2 R18, R15.H0_H0, R12.H0_H0 ;  /* 0x2000000c0f127230 */ /* 0x024fc60000000800 */
[----:B------:R-:W-:-:S04]  /*0960*/  IMAD R15, R17, c[0x0][0x180], R14 ;  /* 0x00006000110f7a24 */ /* 0x000fc800078e020e */
[----:B------:R-:W-:-:S05]  /*0970*/  IMAD.WIDE R14, R15, R16, c[0x0][0x170] ;  /* 0x00005c000f0e7625 */ /* 0x000fca00078e0210 */
[----:B------:R0:W-:Y:S02]  /*0980*/  STG.E.U16 [R14.64], R18 ;  /* 0x000000120e007986 */ /* 0x0001e4000c10150a */
.L_x_3:
[----:B0-----:R-:W-:Y:S05]  /*0990*/  BSYNC B0 ;  /* 0x0000000000007941 */ /* 0x001fea0003800000 */
.L_x_2:
[----:B------:R-:W-:Y:S01]  /*09a0*/  UIADD3 UR6, UR6, 0x1, URZ ;  /* 0x0000000106067890 */ /* 0x000fe2000fffe03f */
[--C-:B-1----:R-:W-:Y:S01]  /*09b0*/  IMAD.MOV R15, RZ, RZ, -R19.reuse ;  /* 0x000000ffff0f7224 */ /* 0x102fe200078e0a13 */
[----:B------:R-:W-:Y:S01]  /*09c0*/  IADD3 R9, R9, -0x2, RZ ;  /* 0xfffffffe09097810 */ /* 0x000fe20007ffe0ff */
[----:B------:R-:W-:Y:S01]  /*09d0*/  IMAD.MOV.U32 R18, RZ, RZ, R10 ;  /* 0x000000ffff127224 */ /* 0x000fe200078e000a */
[----:B------:R-:W-:Y:S01]  /*09e0*/  BSSY B0, `(.L_x_4) ;  /* 0x000001c000007945 */ /* 0x000fe20003800000 */
[----:B------:R-:W-:Y:S02]  /*09f0*/  IMAD R16, R15, R10, RZ ;  /* 0x0000000a0f107224 */ /* 0x000fe400078e02ff */
[----:B------:R-:W-:Y:S02]  /*0a00*/  IMAD.U32 R14, RZ, RZ, UR6 ;  /* 0x00000006ff0e7e24 */ /* 0x000fe4000f8e00ff */
[----:B------:R-:W-:Y:S02]  /*0a10*/  IMAD.MOV.U32 R15, RZ, RZ, R19 ;  /* 0x000000ffff0f7224 */ /* 0x000fe400078e0013 */
[----:B------:R-:W-:Y:S01]  /*0a20*/  IMAD R21, R14, c[0x0][0x0], R3 ;  /* 0x000000000e157a24 */ /* 0x000fe200078e0203 */
[----:B------:R-:W-:-:S04]  /*0a30*/  HFMA2.MMA R14, -RZ, RZ, 0, 0 ;  /* 0x00000000ff0e7435 */ /* 0x000fc800000001ff */
[----:B------:R-:W-:Y:S02]  /*0a40*/  IABS R20, R21 ;  /* 0x0000001500147213 */ /* 0x000fe40000000000 */
[----:B------:R-:W-:-:S04]  /*0a50*/  ISETP.GE.OR P0, PT, R21, UR8, P0 ;  /* 0x0000000815007c0c */ /* 0x000fc80008706670 */
[----:B------:R-:W-:-:S06]  /*0a60*/  IMAD.HI.U32 R19, R19, R16, R14 ;  /* 0x0000001013137227 */ /* 0x000fcc00078e000e */
[----:B------:R-:W-:-:S04]  /*0a70*/  IMAD.HI.U32 R14, R19, R20, RZ ;  /* 0x00000014130e7227 */ /* 0x000fc800078e00ff */
[----:B------:R-:W-:Y:S01]  /*0a80*/  IMAD R23, R14, R13, R20 ;  /* 0x0000000d0e177224 */ /* 0x000fe200078e0214 */
[----:B------:R-:W-:-:S04]  /*0a90*/  LOP3.LUT R13, R21, UR5, RZ, 0x3c, !PT ;  /* 0x00000005150d7c12 */ /* 0x000fc8000f8e3cff */
[----:B------:R-:W-:Y:S02]  /*0aa0*/  ISETP.GT.U32.AND P4, PT, R18, R23, PT ;  /* 0x000000171200720c */ /* 0x000fe40003f84070 */
[----:B------:R-:W-:-:S11]  /*0ab0*/  ISETP.GE.AND P5, PT, R13, RZ, PT ;  /* 0x000000ff0d00720c */ /* 0x000fd60003fa6270 */
[----:B------:R-:W-:Y:S01]  /*0ac0*/  @!P4 IMAD.IADD R23, R23, 0x1, -R10 ;  /* 0x000000011717c824 */ /* 0x000fe200078e0a0a */
[----:B------:R-:W-:-:S04]  /*0ad0*/  @!P4 IADD3 R14, R14, 0x1, RZ ;  /* 0x000000010e0ec810 */ /* 0x000fc80007ffe0ff */
[----:B------:R-:W-:-:S13]  /*0ae0*/  ISETP.GE.U32.AND P3, PT, R23, R18, PT ;  /* 0x000000121700720c */ /* 0x000fda0003f66070 */
[----:B------:R-:W-:Y:S02]  /*0af0*/  @P3 IADD3 R14, R14, 0x1, RZ ;  /* 0x000000010e0e3810 */ /* 0x000fe40007ffe0ff */
[----:B------:R-:W-:-:S03]  /*0b00*/  ISETP.NE.AND P3, PT, R9, RZ, PT ;  /* 0x000000ff0900720c */ /* 0x000fc60003f65270 */
[----:B------:R-:W-:-:S05]  /*0b10*/  @!P5 IMAD.MOV R14, RZ, RZ, -R14 ;  /* 0x000000ffff0ed224 */ /* 0x000fca00078e0a0e */
[----:B------:R-:W-:-:S04]  /*0b20*/  SEL R22, R11, R14, !P2 ;  /* 0x0000000e0b167207 */ /* 0x000fc80005000000 */
[----:B------:R-:W-:-:S13]  /*0b30*/  ISETP.NE.AND P4, PT, R22, R7, PT ;  /* 0x000000071600720c */ /* 0x000fda0003f85270 */
[----:B------:R-:W-:Y:S05]  /*0b40*/  @!P4 BRA `(.L_x_5) ;  /* 0x000000500000c947 */ /* 0x000fea0003800000 */
[----:B------:R-:W-:Y:S02]  /*0b50*/  IMAD.MOV.U32 R13, RZ, RZ, 0x2 ;  /* 0x00000002ff0d7424 */ /* 0x000fe400078e00ff */
[----:B-----5:R-:W-:-:S04]  /*0b60*/  IMAD R12, R22, UR7, R8 ;  /* 0x00000007160c7c24 */ /* 0x020fc8000f8e0208 */
[----:B------:R-:W-:-:S06]  /*0b70*/  IMAD.WIDE R12, R12, R13, c[0x0][0x168] ;  /* 0x00005a000c0c7625 */ /* 0x000fcc00078e020d */
[----:B------:R0:W5:Y:S01]  /*0b80*/  LDG.E.U16 R12, [R12.64] ;  /* 0x0000000a0c0c7981 */ /* 0x000162000c1e1500 */
[----:B------:R-:W-:-:S03]  /*0b90*/  MOV R7, R22 ;  /* 0x0000001600077202 */ /* 0x000fc60000000f00 */
.L_x_5:
[----:B------:R-:W-:Y:S05]  /*0ba0*/  BSYNC B0 ;  /* 0x0000000000007941 */ /* 0x000fea0003800000 */
.L_x_4:
[----:B------:R-:W-:Y:S01]  /*0bb0*/  BSSY B0, `(.L_x_6) ;  /* 0x000004f000007945 */ /* 0x000fe20003800000 */
[----:B------:R-:W-:Y:S05]  /*0bc0*/  @P0 BRA `(.L_x_7) ;  /* 0x000004d000000947 */ /* 0x000fea0003800000 */
[----:B0-----:R-:W-:Y:S02]  /*0bd0*/  IMAD.MOV.U32 R13, RZ, RZ, 0x2 ;  /* 0x00000002ff0d7424 */ /* 0x001fe400078e00ff */
[----:B------:R-:W-:-:S04]  /*0be0*/  IMAD R16, R21, UR7, R8 ;  /* 0x0000000715107c24 */ /* 0x000fc8000f8e0208 */
[----:B------:R-:W-:-:S05]  /*0bf0*/  IMAD.WIDE R16, R16, R13, c[0x0][0x160] ;  /* 0x0000580010107625 */ /* 0x000fca00078e020d */
[----:B------:R0:W2:Y:S01]  /*0c00*/  LDG.E.U16 R25, [R16.64] ;  /* 0x0000000a10197981 */ /* 0x0000a2000c1e1500 */
[----:B------:R-:W-:Y:S01]  /*0c10*/  IABS R27, c[0x0][0x184] ;  /* 0x00006100001b7a13 */ /* 0x000fe20000000000 */
[----:B------:R-:W-:Y:S01]  /*0c20*/  IMAD.IADD R10, R23, 0x1, -R10 ;  /* 0x00000001170a7824 */ /* 0x000fe200078e0a0a */
[----:B------:R-:W-:Y:S02]  /*0c30*/  IABS R24, c[0x0][0x180] ;  /* 0x0000600000187a13 */ /* 0x000fe40000000000 */
[----:B------:R-:W1:Y:S01]  /*0c40*/  I2F.RP R26, R27 ;  /* 0x0000001b001a7306 */ /* 0x000e620000209400 */
[----:B------:R-:W-:Y:S02]  /*0c50*/  ISETP.GE.AND P0, PT, R21, RZ, PT ;  /* 0x000000ff1500720c */ /* 0x000fe40003f06270 */
[----:B------:R-:W-:-:S04]  /*0c60*/  ISETP.GT.U32.AND P4, PT, R18, R23, PT ;  /* 0x000000171200720c */ /* 0x000fc80003f84070 */
[----:B------:R-:W-:Y:S01]  /*0c70*/  SEL R10, R10, R23, !P4 ;  /* 0x000000170a0a7207 */ /* 0x000fe20006000000 */
[----:B------:R-:W3:Y:S06]  /*0c80*/  I2F.RP R28, R24 ;  /* 0x00000018001c7306 */ /* 0x000eec0000209400 */
[----:B------:R-:W-:Y:S02]  /*0c90*/  @!P0 IMAD.MOV R10, RZ, RZ, -R10 ;  /* 0x000000ffff0a8224 */ /* 0x000fe400078e0a0a */
[----:B-1----:R-:W1:Y:S03]  /*0ca0*/  MUFU.RCP R26, R26 ;  /* 0x0000001a001a7308 */ /* 0x002e660000001000 */
[----:B------:R-:W-:-:S05]  /*0cb0*/  SEL R11, R11, R10, !P2 ;  /* 0x0000000a0b0b7207 */ /* 0x000fca0005000000 */
[----:B---3--:R-:W0:Y:S01]  /*0cc0*/  MUFU.RCP R28, R28 ;  /* 0x0000001c001c7308 */ /* 0x008e220000001000 */
[----:B-1----:R-:W-:-:S07]  /*0cd0*/  IADD3 R14, R26, 0xffffffe, RZ ;  /* 0x0ffffffe1a0e7810 */ /* 0x002fce0007ffe0ff */
[----:B------:R1:W3:Y:S01]  /*0ce0*/  F2I.FTZ.U32.TRUNC.NTZ R15, R14 ;  /* 0x0000000e000f7305 */ /* 0x0002e2000021f000 */
[----:B0-----:R-:W-:-:S07]  /*0cf0*/  IADD3 R16, R28, 0xffffffe, RZ ;  /* 0x0ffffffe1c107810 */ /* 0x001fce0007ffe0ff */
[----:B------:R0:W4:Y:S01]  /*0d00*/  F2I.FTZ.U32.TRUNC.NTZ R17, R16 ;  /* 0x0000001000117305 */ /* 0x000122000021f000 */
[----:B-1----:R-:W-:Y:S01]  /*0d10*/  MOV R14, RZ ;  /* 0x000000ff000e7202 */ /* 0x002fe20000000f00 */
[----:B---3--:R-:W-:Y:S02]  /*0d20*/  IMAD.MOV R26, RZ, RZ, -R15 ;  /* 0x000000ffff1a7224 */ /* 0x008fe400078e0a0f */
[----:B0-----:R-:W-:Y:S02]  /*0d30*/  IMAD.MOV.U32 R16, RZ, RZ, RZ ;  /* 0x000000ffff107224 */ /* 0x001fe400078e00ff */
[----:B------:R-:W-:Y:S02]  /*0d40*/  IMAD R21, R26, R27, RZ ;  /* 0x0000001b1a157224 */ /* 0x000fe400078e02ff */
[----:B----4-:R-:W-:Y:S02]  /*0d50*/  IMAD.MOV R10, RZ, RZ, -R17 ;  /* 0x000000ffff0a7224 */ /* 0x010fe400078e0a11 */
[----:B------:R-:W-:Y:S01]  /*0d60*/  IMAD.HI.U32 R15, R15, R21, R14 ;  /* 0x000000150f0f7227 */ /* 0x000fe200078e000e */
[----:B------:R-:W-:-:S02]  /*0d70*/  IABS R14, R11 ;  /* 0x0000000b000e7213 */ /* 0x000fc40000000000 */
[----:B------:R-:W-:Y:S01]  /*0d80*/  LOP3.LUT R11, R11, c[0x0][0x184], RZ, 0x3c, !PT ;  /* 0x000061000b0b7a12 */ /* 0x000fe200078e3cff */
[----:B------:R-:W-:Y:S02]  /*0d90*/  IMAD.MOV.U32 R21, RZ, RZ, R10 ;  /* 0x000000ffff157224 */ /* 0x000fe400078e000a */
[----:B------:R-:W-:-:S04]  /*0da0*/  IMAD.HI.U32 R10, R15, R14, RZ ;  /* 0x0000000e0f0a7227 */ /* 0x000fc800078e00ff */
[----:B------:R-:W-:-:S04]  /*0db0*/  IMAD R21, R21, R24, RZ ;  /* 0x0000001815157224 */ /* 0x000fc800078e02ff */
[----:B------:R-:W-:Y:S01]  /*0dc0*/  IMAD.HI.U32 R26, R17, R21, R16 ;  /* 0x00000015111a7227 */ /* 0x000fe200078e0010 */
[----:B------:R-:W-:-:S03]  /*0dd0*/  IABS R21, R8 ;  /* 0x0000000800157213 */ /* 0x000fc60000000000 */
[----:B------:R-:W-:Y:S02]  /*0de0*/  IMAD.MOV R16, RZ, RZ, -R10 ;  /* 0x000000ffff107224 */ /* 0x000fe400078e0a0a */
[----:B------:R-:W-:-:S04]  /*0df0*/  IMAD.HI.U32 R17, R15, R20, RZ ;  /* 0x000000140f117227 */ /* 0x000fc800078e00ff */
[----:B------:R-:W-:Y:S02]  /*0e00*/  IMAD.MOV.U32 R15, RZ, RZ, R21 ;  /* 0x000000ffff0f7224 */ /* 0x000fe400078e0015 */
[C---:B------:R-:W-:Y:S02]  /*0e10*/  IMAD R16, R27.reuse, R16, R14 ;  /* 0x000000101b107224 */ /* 0x040fe400078e020e */
[----:B------:R-:W-:Y:S02]  /*0e20*/  IMAD.MOV R17, RZ, RZ, -R17 ;  /* 0x000000ffff117224 */ /* 0x000fe400078e0a11 */
[----:B------:R-:W-:Y:S01]  /*0e30*/  IMAD.HI.U32 R14, R26, R15, RZ ;  /* 0x0000000f1a0e7227 */ /* 0x000fe200078e00ff */
[----:B------:R-:W-:-:S03]  /*0e40*/  ISETP.GT.U32.AND P5, PT, R27, R16, PT ;  /* 0x000000101b00720c */ /* 0x000fc60003fa4070 */
[----:B------:R-:W-:Y:S01]  /*0e50*/  IMAD R20, R27, R17, R20 ;  /* 0x000000111b147224 */ /* 0x000fe200078e0214 */
[----:B------:R-:W-:-:S04]  /*0e60*/  IADD3 R17, -R14, RZ, RZ ;  /* 0x000000ff0e117210 */ /* 0x000fc80007ffe1ff */
[----:B------:R-:W-:Y:S01]  /*0e70*/  ISETP.GT.U32.AND P4, PT, R27, R20, PT ;  /* 0x000000141b00720c */ /* 0x000fe20003f84070 */
[----:B------:R-:W-:-:S04]  /*0e80*/  IMAD R15, R24, R17, R15 ;  /* 0x00000011180f7224 */ /* 0x000fc800078e020f */
[----:B------:R-:W-:Y:S01]  /*0e90*/  @!P5 IMAD.IADD R16, R16, 0x1, -R27 ;  /* 0x000000011010d824 */ /* 0x000fe200078e0a1b */
[----:B------:R-:W-:Y:S02]  /*0ea0*/  ISETP.GT.U32.AND P2, PT, R24, R15, PT ;  /* 0x0000000f1800720c */ /* 0x000fe40003f44070 */
[----:B------:R-:W-:Y:S02]  /*0eb0*/  @!P5 IADD3 R10, R10, 0x1, RZ ;  /* 0x000000010a0ad810 */ /* 0x000fe40007ffe0ff */
[----:B------:R-:W-:-:S03]  /*0ec0*/  ISETP.GE.U32.AND P6, PT, R16, R27, PT ;  /* 0x0000001b1000720c */ /* 0x000fc60003fc6070 */
[----:B------:R-:W-:-:S05]  /*0ed0*/  @!P4 IMAD.IADD R20, R20, 0x1, -R27 ;  /* 0x000000011414c824 */ /* 0x000fca00078e0a1b */
[----:B------:R-:W-:Y:S01]  /*0ee0*/  ISETP.GT.U32.AND P4, PT, R27, R20, PT ;  /* 0x000000141b00720c */ /* 0x000fe20003f84070 */
[----:B------:R-:W-:Y:S01]  /*0ef0*/  @!P2 IMAD.IADD R15, R15, 0x1, -R24 ;  /* 0x000000010f0fa824 */ /* 0x000fe200078e0a18 */
[----:B------:R-:W-:Y:S02]  /*0f00*/  @!P2 IADD3 R14, R14, 0x1, RZ ;  /* 0x000000010e0ea810 */ /* 0x000fe40007ffe0ff */
[----:B------:R-:W-:Y:S02]  /*0f10*/  ISETP.NE.AND P2, PT, RZ, c[0x0][0x180], PT ;  /* 0x00006000ff007a0c */ /* 0x000fe40003f45270 */
[----:B------:R-:W-:Y:S02]  /*0f20*/  @P6 IADD3 R10, R10, 0x1, RZ ;  /* 0x000000010a0a6810 */ /* 0x000fe40007ffe0ff */
[----:B------:R-:W-:Y:S02]  /*0f30*/  ISETP.GE.U32.AND P5, PT, R15, R24, PT ;  /* 0x000000180f00720c */ /* 0x000fe40003fa6070 */
[----:B------:R-:W-:-:S02]  /*0f40*/  ISETP.GE.AND P6, PT, R11, RZ, PT ;  /* 0x000000ff0b00720c */ /* 0x000fc40003fc6270 */
[----:B------:R-:W-:Y:S01]  /*0f50*/  LOP3.LUT R11, R8, c[0x0][0x180], RZ, 0x3c, !PT ;  /* 0x00006000080b7a12 */ /* 0x000fe200078e3cff */
[----:B------:R-:W-:Y:S01]  /*0f60*/  @!P4 IMAD.IADD R20, R20, 0x1, -R27 ;  /* 0x000000011414c824 */ /* 0x000fe200078e0a1b */
[----:B------:R-:W-:Y:S02]  /*0f70*/  LOP3.LUT R15, RZ, c[0x0][0x184], RZ, 0x33, !PT ;  /* 0x00006100ff0f7a12 */ /* 0x000fe400078e33ff */
[----:B------:R-:W-:Y:S01]  /*0f80*/  ISETP.GE.AND P4, PT, R11, RZ, PT ;  /* 0x000000ff0b00720c */ /* 0x000fe20003f86270 */
[----:B------:R-:W-:-:S04]  /*0f90*/  @!P0 IMAD.MOV R20, RZ, RZ, -R20 ;  /* 0x000000ffff148224 */ /* 0x000fc800078e0a14 */
[----:B------:R-:W-:Y:S02]  /*0fa0*/  @P5 IADD3 R14, R14, 0x1, RZ ;  /* 0x000000010e0e5810 */ /* 0x000fe40007ffe0ff */
[----:B------:R-:W-:Y:S01]  /*0fb0*/  @!P6 IMAD.MOV R10, RZ, RZ, -R10 ;  /* 0x000000ffff0ae224 */ /* 0x000fe200078e0a0a */
[----:B------:R-:W-:-:S04]  /*0fc0*/  ISETP.NE.AND P5, PT, RZ, c[0x0][0x184], PT ;  /* 0x00006100ff007a0c */ /* 0x000fc80003fa5270 */
[C---:B------:R-:W-:Y:S02]  /*0fd0*/  SEL R11, R15.reuse, R10, !P5 ;  /* 0x0000000a0f0b7207 */ /* 0x040fe40006800000 */
[----:B------:R-:W-:Y:S02]  /*0fe0*/  @!P4 IADD3 R14, -R14, RZ, RZ ;  /* 0x000000ff0e0ec210 */ /* 0x000fe40007ffe1ff */
[----:B------:R-:W-:Y:S01]  /*0ff0*/  @!P2 LOP3.LUT R14, RZ, c[0x0][0x180], RZ, 0x33, !PT ;  /* 0x00006000ff0eaa12 */ /* 0x000fe200078e33ff */
[----:B------:R-:W-:Y:S01]  /*1000*/  IMAD R10, R22, c[0x0][0x178], R11 ;  /* 0x00005e00160a7a24 */ /* 0x000fe200078e020b */
[----:B------:R-:W-:-:S03]  /*1010*/  SEL R20, R15, R20, !P5 ;  /* 0x000000140f147207 */ /* 0x000fc60006800000 */
[--C-:B------:R-:W-:Y:S02]  /*1020*/  IMAD.MOV R11, RZ, RZ, -R14.reuse ;  /* 0x000000ffff0b7224 */ /* 0x100fe400078e0a0e */
[----:B------:R-:W-:Y:S02]  /*1030*/  IMAD R15, R10, c[0x0][0x17c], R14 ;  /* 0x00005f000a0f7a24 */ /* 0x000fe400078e020e */
[----:B------:R-:W-:Y:S02]  /*1040*/  IMAD R11, R11, c[0x0][0x180], R8 ;  /* 0x000060000b0b7a24 */ /* 0x000fe400078e0208 */
[----:B------:R-:W-:-:S04]  /*1050*/  IMAD R20, R15, c[0x0][0x184], R20 ;  /* 0x000061000f147a24 */ /* 0x000fc800078e0214 */
[----:B------:R-:W-:-:S04]  /*1060*/  IMAD R10, R20, c[0x0][0x180], R11 ;  /* 0x00006000140a7a24 */ /* 0x000fc800078e020b */
[----:B------:R-:W-:Y:S01]  /*1070*/  IMAD.WIDE R10, R10, R13, c[0x0][0x170] ;  /* 0x00005c000a0a7625 */ /* 0x000fe200078e020d */
[----:B--2--5:R-:W-:-:S05]  /*1080*/  HADD2 R25, R25.H0_H0, R12.H0_H0 ;  /* 0x2000000c19197230 */ /* 0x024fca0000000800 */
[----:B------:R0:W-:Y:S02]  /*1090*/  STG.E.U16 [R10.64], R25 ;  /* 0x000000190a007986 */ /* 0x0001e4000c10150a */
.L_x_7:
[----:B------:R-:W-:Y:S05]  /*10a0*/  BSYNC B0 ;  /* 0x0000000000007941 */ /* 0x000fea0003800000 */
.L_x_6:
[----:B------:R-:W-:Y:S01]  /*10b0*/  UIADD3 UR4, UR4, 0x2, URZ ;  /* 0x0000000204047890 */ /* 0x000fe2000fffe03f */
[----:B------:R-:W-:Y:S05]  /*10c0*/  @P3 BRA `(.L_x_8) ;  /* 0xfffff1d000003947 */ /* 0x000fea000383ffff */
.L_x_1:
[----:B------:R-:W-:-:S13]  /*10d0*/  ISETP.NE.AND P0, PT, R4, RZ, PT ;  /* 0x000000ff0400720c */ /* 0x000fda0003f05270 */
[----:B------:R-:W-:Y:S05]  /*10e0*/  @!P0 BRA `(.L_x_9) ;  /* 0x0000076000008947 */ /* 0x000fea0003800000 */
[----:B0-----:R-:W-:Y:S01]  /*10f0*/  IABS R10, UR5 ;  /* 0x00000005000a7c13 */ /* 0x001fe20008000000 */
[----:B------:R-:W-:Y:S01]  /*1100*/  ULDC UR6, c[0x0][0x18c] ;  /* 0x0000630000067ab9 */ /* 0x000fe20000000800 */
[----:B------:R-:W-:Y:S01]  /*1110*/  BSSY B0, `(.L_x_10) ;  /* 0x0000024000007945 */ /* 0x000fe20003800000 */
[----:B------:R-:W-:Y:S01]  /*1120*/  UIMAD UR4, UR9, UR6, UR4 ;  /* 0x00000006090472a4 */ /* 0x000fe2000f8e0204 */
[----:B------:R-:W0:Y:S05]  /*1130*/  I2F.RP R9, R10 ;  /* 0x0000000a00097306 */ /* 0x000e2a0000209400 */
[----:B------:R-:W-:-:S04]  /*1140*/  IMAD.U32 R16, RZ, RZ, UR4 ;  /* 0x00000004ff107e24 */ /* 0x000fc8000f8e00ff */
[----:B---3--:R-:W-:Y:S01]  /*1150*/  IMAD R17, R16, c[0x0][0x0], R3 ;  /* 0x0000000010117a24 */ /* 0x008fe200078e0203 */
[----:B------:R-:W-:-:S04]  /*1160*/  IABS R16, UR5 ;  /* 0x0000000500107c13 */ /* 0x000fc80008000000 */
[----:B------:R-:W-:Y:S01]  /*1170*/  IABS R13, R17 ;  /* 0x00000011000d7213 */ /* 0x000fe20000000000 */
[----:B------:R-:W-:Y:S01]  /*1180*/  IMAD.MOV R19, RZ, RZ, -R16 ;  /* 0x000000ffff137224 */ /* 0x000fe200078e0a10 */
[----:B0-----:R-:W0:Y:S01]  /*1190*/  MUFU.RCP R9, R9 ;  /* 0x0000000900097308 */ /* 0x001e220000001000 */
[----:B------:R-:W-:Y:S02]  /*11a0*/  LOP3.LUT R16, RZ, UR5, RZ, 0x33, !PT ;  /* 0x00000005ff107c12 */ /* 0x000fe4000f8e33ff */
[----:B0-----:R-:W-:Y:S02]  /*11b0*/  IADD3 R14, R9, 0xffffffe, RZ ;  /* 0x0ffffffe090e7810 */ /* 0x001fe40007ffe0ff */
[----:B------:R-:W-:-:S03]  /*11c0*/  LOP3.LUT R9, R17, UR5, RZ, 0x3c, !PT ;  /* 0x0000000511097c12 */ /* 0x000fc6000f8e3cff */
[----:B------:R0:W1:Y:S01]  /*11d0*/  F2I.FTZ.U32.TRUNC.NTZ R15, R14 ;  /* 0x0000000e000f7305 */ /* 0x000062000021f000 */
[----:B------:R-:W-:Y:S01]  /*11e0*/  ISETP.GE.AND P3, PT, R9, RZ, PT ;  /* 0x000000ff0900720c */ /* 0x000fe20003f66270 */
[----:B0-----:R-:W-:Y:S01]  /*11f0*/  HFMA2.MMA R14, -RZ, RZ, 0, 0 ;  /* 0x00000000ff0e7435 */ /* 0x001fe200000001ff */
[----:B-1----:R-:W-:-:S04]  /*1200*/  IMAD.MOV R11, RZ, RZ, -R15 ;  /* 0x000000ffff0b7224 */ /* 0x002fc800078e0a0f */
[----:B------:R-:W-:-:S05]  /*1210*/  IMAD R11, R11, R10, RZ ;  /* 0x0000000a0b0b7224 */ /* 0x000fca00078e02ff */
[----:B------:R-:W-:-:S06]  /*1220*/  IMAD.HI.U32 R14, R15, R11, R14 ;  /* 0x0000000b0f0e7227 */ /* 0x000fcc00078e000e */
[----:B------:R-:W-:-:S04]  /*1230*/  IMAD.HI.U32 R14, R14, R13, RZ ;  /* 0x0000000d0e0e7227 */ /* 0x000fc800078e00ff */
[----:B------:R-:W-:-:S05]  /*1240*/  IMAD R19, R14, R19, R13 ;  /* 0x000000130e137224 */ /* 0x000fca00078e020d */
[----:B------:R-:W-:-:S13]  /*1250*/  ISETP.GT.U32.AND P2, PT, R10, R19, PT ;  /* 0x000000130a00720c */ /* 0x000fda0003f44070 */
[----:B------:R-:W-:Y:S01]  /*1260*/  @!P2 IMAD.IADD R19, R19, 0x1, -R10 ;  /* 0x000000011313a824 */ /* 0x000fe200078e0a0a */
[----:B------:R-:W-:Y:S02]  /*1270*/  @!P2 IADD3 R14, R14, 0x1, RZ ;  /* 0x000000010e0ea810 */ /* 0x000fe40007ffe0ff */
[----:B------:R-:W-:Y:S02]  /*1280*/  ISETP.NE.AND P2, PT, RZ, UR5, PT ;  /* 0x00000005ff007c0c */ /* 0x000fe4000bf45270 */
[----:B------:R-:W-:-:S13]  /*1290*/  ISETP.GE.U32.AND P0, PT, R19, R10, PT ;  /* 0x0000000a1300720c */ /* 0x000fda0003f06070 */
[----:B------:R-:W-:Y:S02]  /*12a0*/  @P0 IADD3 R14, R14, 0x1, RZ ;  /* 0x000000010e0e0810 */ /* 0x000fe40007ffe0ff */
[----:B------:R-:W-:-:S03]  /*12b0*/  ISETP.GE.AND P0, PT, R17, UR8, PT ;  /* 0x0000000811007c0c */ /* 0x000fc6000bf06270 */
[----:B------:R-:W-:Y:S01]  /*12c0*/  @!P3 IMAD.MOV R14, RZ, RZ, -R14 ;  /* 0x000000ffff0eb224 */ /* 0x000fe200078e0a0e */
[----:B------:R-:W-:-:S04]  /*12d0*/  ISETP.GE.OR P0, PT, R8, UR7, P0 ;  /* 0x0000000708007c0c */ /* 0x000fc80008706670 */
[----:B------:R-:W-:-:S04]  /*12e0*/  SEL R9, R16, R14, !P2 ;  /* 0x0000000e10097207 */ /* 0x000fc80005000000 */
[----:B------:R-:W-:-:S13]  /*12f0*/  ISETP.NE.AND P3, PT, R9, R7, PT ;  /* 0x000000070900720c */ /* 0x000fda0003f65270 */
[----:B------:R-:W-:Y:S05]  /*1300*/  @!P3 BRA `(.L_x_11) ;  /* 0x000000400000b947 */ /* 0x000fea0003800000 */
[----:B------:R-:W-:Y:S02]  /*1310*/  IMAD.MOV.U32 R15, RZ, RZ, 0x2 ;  /* 0x00000002ff0f7424 */ /* 0x000fe400078e00ff */
[----:B------:R-:W-:-:S04]  /*1320*/  IMAD R14, R9, UR7, R8 ;  /* 0x00000007090e7c24 */ /* 0x000fc8000f8e0208 */
[----:B------:R-:W-:-:S05]  /*1330*/  IMAD.WIDE R14, R14, R15, c[0x0][0x168] ;  /* 0x00005a000e0e7625 */ /* 0x000fca00078e020f */
[----:B-----5:R0:W5:Y:S02]  /*1340*/  LDG.E.U16 R12, [R14.64] ;  /* 0x0000000a0e0c7981 */ /* 0x020164000c1e1500 */
.L_x_11:
[----:B------:R-:W-:Y:S05]  /*1350*/  BSYNC B0 ;  /* 0x0000000000007941 */ /* 0x000fea0003800000 */
.L_x_10:
[----:B------:R-:W-:Y:S01]  /*1360*/  BSSY B0, `(.L_x_9) ;  /* 0x000004e000007945 */ /* 0x000fe20003800000 */
[----:B------:R-:W-:Y:S05]  /*1370*/  @P0 BRA `(.L_x_12) ;  /* 0x000004c000000947 */ /* 0x000fea0003800000 */
[----:B------:R-:W-:Y:S02]  /*1380*/  IMAD.MOV.U32 R7, RZ, RZ, 0x2 ;  /* 0x00000002ff077424 */ /* 0x000fe400078e00ff */
[----:B0-----:R-:W-:-:S04]  /*1390*/  IMAD R14, R17, UR7, R8 ;  /* 0x00000007110e7c24 */ /* 0x001fc8000f8e0208 */
[----:B------:R-:W-:-:S05]  /*13a0*/  IMAD.WIDE R14, R14, R7, c[0x0][0x160] ;  /* 0x000058000e0e7625 */ /* 0x000fca00078e0207 */
[----:B------:R0:W2:Y:S01]  /*13b0*/  LDG.E.U16 R21, [R14.64] ;  /* 0x0000000a0e157981 */ /* 0x0000a2000c1e1500 */
[----:B------:R-:W-:Y:S02]  /*13c0*/  IABS R18, c[0x0][0x184] ;  /* 0x0000610000127a13 */ /* 0x000fe40000000000 */
[----:B------:R-:W-:Y:S02]  /*13d0*/  IABS R20, c[0x0][0x180] ;  /* 0x0000600000147a13 */ /* 0x000fe40000000000 */
[----:B------:R-:W1:Y:S01]  /*13e0*/  I2F.RP R22, R18 ;  /* 0x0000001200167306 */ /* 0x000e620000209400 */
[----:B------:R-:W-:Y:S02]  /*13f0*/  ISETP.GE.AND P0, PT, R17, RZ, PT ;  /* 0x000000ff1100720c */ /* 0x000fe40003f06270 */
[----:B------:R-:W-:Y:S01]  /*1400*/  ISETP.GT.U32.AND P3, PT, R10, R19, PT ;  /* 0x000000130a00720c */ /* 0x000fe20003f64070 */
[----:B------:R-:W-:-:S04]  /*1410*/  IMAD.IADD R10, R19, 0x1, -R10 ;  /* 0x00000001130a7824 */ /* 0x000fc800078e0a0a */
[----:B------:R-:W3:Y:S01]  /*1420*/  I2F.RP R23, R20 ;  /* 0x0000001400177306 */ /* 0x000ee20000209400 */
[----:B------:R-:W-:Y:S01]  /*1430*/  SEL R19, R10, R19, !P3 ;  /* 0x000000130a137207 */ /* 0x000fe20005800000 */
[----:B------:R-:W-:-:S04]  /*1440*/  IMAD.MOV.U32 R10, RZ, RZ, RZ ;  /* 0x000000ffff0a7224 */ /* 0x000fc800078e00ff */
[----:B------:R-:W-:Y:S02]  /*1450*/  @!P0 IMAD.MOV R19, RZ, RZ, -R19 ;  /* 0x000000ffff138224 */ /* 0x000fe400078e0a13 */
[----:B-1----:R-:W1:Y:S03]  /*1460*/  MUFU.RCP R22, R22 ;  /* 0x0000001600167308 */ /* 0x002e660000001000 */
[----:B------:R-:W-:-:S04]  /*1470*/  SEL R16, R16, R19, !P2 ;  /* 0x0000001310107207 */ /* 0x000fc80005000000 */
[----:B------:R-:W-:Y:S01]  /*1480*/  IABS R19, R16 ;  /* 0x0000001000137213 */ /* 0x000fe20000000000 */
[----:B---3--:R-:W0:Y:S01]  /*1490*/  MUFU.RCP R23, R23 ;  /* 0x0000001700177308 */ /* 0x008e220000001000 */
[----:B------:R-:W-:Y:S02]  /*14a0*/  LOP3.LUT R16, R16, c[0x0][0x184], RZ, 0x3c, !PT ;  /* 0x0000610010107a12 */ /* 0x000fe400078e3cff */
[----:B-1----:R-:W-:-:S06]  /*14b0*/  IADD3 R11, R22, 0xffffffe, RZ ;  /* 0x0ffffffe160b7810 */ /* 0x002fcc0007ffe0ff */
[----:B------:R-:W1:Y:S01]  /*14c0*/  F2I.FTZ.U32.TRUNC.NTZ R11, R11 ;  /* 0x0000000b000b7305 */ /* 0x000e62000021f000 */
[----:B0-----:R-:W-:-:S07]  /*14d0*/  IADD3 R14, R23, 0xffffffe, RZ ;  /* 0x0ffffffe170e7810 */ /* 0x001fce0007ffe0ff */
[----:B------:R0:W3:Y:S01]  /*14e0*/  F2I.FTZ.U32.TRUNC.NTZ R15, R14 ;  /* 0x0000000e000f7305 */ /* 0x0000e2000021f000 */
[----:B-1----:R-:W-:Y:S01]  /*14f0*/  IADD3 R17, RZ, -R11, RZ ;  /* 0x8000000bff117210 */ /* 0x002fe20007ffe0ff */
[----:B0-----:R-:W-:-:S04]  /*1500*/  IMAD.MOV.U32 R14, RZ, RZ, RZ ;  /* 0x000000ffff0e7224 */ /* 0x001fc800078e00ff */
[----:B------:R-:W-:Y:S02]  /*1510*/  IMAD R17, R17, R18, RZ ;  /* 0x0000001211117224 */ /* 0x000fe400078e02ff */
[----:B---3--:R-:W-:Y:S02]  /*1520*/  IMAD.MOV R23, RZ, RZ, -R15 ;  /* 0x000000ffff177224 */ /* 0x008fe400078e0a0f */
[----:B------:R-:W-:-:S04]  /*1530*/  IMAD.HI.U32 R22, R11, R17, R10 ;  /* 0x000000110b167227 */ /* 0x000fc800078e000a */
[----:B------:R-:W-:Y:S01]  /*1540*/  IMAD.MOV.U32 R17, RZ, RZ, R19 ;  /* 0x000000ffff117224 */ /* 0x000fe200078e0013 */
[----:B------:R-:W-:Y:S01]  /*1550*/  IABS R19, R8 ;  /* 0x0000000800137213 */ /* 0x000fe20000000000 */
[----:B------:R-:W-:Y:S02]  /*1560*/  IMAD R11, R23, R20, RZ ;  /* 0x00000014170b7224 */ /* 0x000fe400078e02ff */
[----:B------:R-:W-:-:S04]  /*1570*/  IMAD.HI.U32 R10, R22, R17, RZ ;  /* 0x00000011160a7227 */ /* 0x000fc800078e00ff */
[----:B------:R-:W-:Y:S01]  /*1580*/  IMAD.HI.U32 R11, R15, R11, R14 ;  /* 0x0000000b0f0b7227 */ /* 0x000fe200078e000e */
[----:B------:R-:W-:-:S03]  /*1590*/  IADD3 R15, -R10, RZ, RZ ;  /* 0x000000ff0a0f7210 */ /* 0x000fc60007ffe1ff */
[----:B------:R-:W-:-:S04]  /*15a0*/  IMAD.HI.U32 R14, R22, R13, RZ ;  /* 0x0000000d160e7227 */ /* 0x000fc800078e00ff */
[----:B------:R-:W-:Y:S02]  /*15b0*/  IMAD.MOV R14, RZ, RZ, -R14 ;  /* 0x000000ffff0e7224 */ /* 0x000fe400078e0a0e */
[----:B------:R-:W-:Y:S02]  /*15c0*/  IMAD R15, R18, R15, R17 ;  /* 0x0000000f120f7224 */ /* 0x000fe400078e0211 */
[----:B------:R-:W-:-:S03]  /*15d0*/  IMAD.HI.U32 R11, R11, R19, RZ ;  /* 0x000000130b0b7227 */ /* 0x000fc600078e00ff */
[C---:B------:R-:W-:Y:S01]  /*15e0*/  ISETP.GT.U32.AND P6, PT, R18.reuse, R15, PT ;  /* 0x0000000f1200720c */ /* 0x040fe20003fc4070 */
[----:B------:R-:W-:Y:S01]  /*15f0*/  IMAD R13, R18, R14, R13 ;  /* 0x0000000e120d7224 */ /* 0x000fe200078e020d */
[----:B------:R-:W-:Y:S01]  /*1600*/  LOP3.LUT R14, R8, c[0x0][0x180], RZ, 0x3c, !PT ;  /* 0x00006000080e7a12 */ /* 0x000fe200078e3cff */
[----:B------:R-:W-:-:S03]  /*1610*/  IMAD.MOV R17, RZ, RZ, -R11 ;  /* 0x000000ffff117224 */ /* 0x000fc600078e0a0b */
[----:B------:R-:W-:Y:S01]  /*1620*/  ISETP.GT.U32.AND P4, PT, R18, R13, PT ;  /* 0x0000000d1200720c */ /* 0x000fe20003f84070 */
[----:B------:R-:W-:-:S05]  /*1630*/  IMAD R17, R20, R17, R19 ;  /* 0x0000001114117224 */ /* 0x000fca00078e0213 */
[----:B------:R-:W-:Y:S01]  /*1640*/  ISETP.GT.U32.AND P2, PT, R20, R17, PT ;  /* 0x000000111400720c */ /* 0x000fe20003f44070 */
[--C-:B------:R-:W-:Y:S01]  /*1650*/  @!P6 IMAD.IADD R15, R15, 0x1, -R18.reuse ;  /* 0x000000010f0fe824 */ /* 0x100fe200078e0a12 */
[----:B------:R-:W-:Y:S02]  /*1660*/  @!P6 IADD3 R10, R10, 0x1, RZ ;  /* 0x000000010a0ae810 */ /* 0x000fe40007ffe0ff */
[----:B------:R-:W-:Y:S02]  /*1670*/  ISETP.GE.AND P6, PT, R16, RZ, PT ;  /* 0x000000ff1000720c */ /* 0x000fe40003fc6270 */
[----:B------:R-:W-:Y:S01]  /*1680*/  ISETP.GE.U32.AND P3, PT, R15, R18, PT ;  /* 0x000000120f00720c */ /* 0x000fe20003f66070 */
[----:B------:R-:W-:-:S05]  /*1690*/  @!P4 IMAD.IADD R13, R13, 0x1, -R18 ;  /* 0x000000010d0dc824 */ /* 0x000fca00078e0a12 */
[----:B------:R-:W-:Y:S01]  /*16a0*/  ISETP.GT.U32.AND P4, PT, R18, R13, PT ;  /* 0x0000000d1200720c */ /* 0x000fe20003f84070 */
[----:B------:R-:W-:Y:S01]  /*16b0*/  @!P2 IMAD.IADD R17, R17, 0x1, -R20 ;  /* 0x000000011111a824 */ /* 0x000fe200078e0a14 */
[----:B------:R-:W-:Y:S02]  /*16c0*/  @!P2 IADD3 R11, R11, 0x1, RZ ;  /* 0x000000010b0ba810 */ /* 0x000fe40007ffe0ff */
[----:B------:R-:W-:Y:S02]  /*16d0*/  ISETP.NE.AND P2, PT, RZ, c[0x0][0x184], PT ;  /* 0x00006100ff007a0c */ /* 0x000fe40003f45270 */
[----:B------:R-:W-:Y:S02]  /*16e0*/  ISETP.GE.U32.AND P5, PT, R17, R20, PT ;  /* 0x000000141100720c */ /* 0x000fe40003fa6070 */
[----:B------:R-:W-:Y:S02]  /*16f0*/  @P3 IADD3 R10, R10, 0x1, RZ ;  /* 0x000000010a0a3810 */ /* 0x000fe40007ffe0ff */
[----:B------:R-:W-:-:S02]  /*1700*/  ISETP.GE.AND P3, PT, R14, RZ, PT ;  /* 0x000000ff0e00720c */ /* 0x000fc40003f66270 */
[----:B------:R-:W-:Y:S01]  /*1710*/  LOP3.LUT R14, RZ, c[0x0][0x184], RZ, 0x33, !PT ;  /* 0x00006100ff0e7a12 */ /* 0x000fe200078e33ff */
[----:B------:R-:W-:Y:S01]  /*1720*/  @!P6 IMAD.MOV R10, RZ, RZ, -R10 ;  /* 0x000000ffff0ae224 */ /* 0x000fe200078e0a0a */
[----:B------:R-:W-:Y:S02]  /*1730*/  @!P4 IADD3 R13, R13, -R18, RZ ;  /* 0x800000120d0dc210 */ /* 0x000fe40007ffe0ff */
[----:B------:R-:W-:Y:S02]  /*1740*/  ISETP.NE.AND P4, PT, RZ, c[0x0][0x180], PT ;  /* 0x00006000ff007a0c */ /* 0x000fe40003f85270 */
[----:B------:R-:W-:Y:S01]  /*1750*/  SEL R10, R14, R10, !P2 ;  /* 0x0000000a0e0a7207 */ /* 0x000fe20005000000 */
[----:B------:R-:W-:Y:S01]  /*1760*/  @!P0 IMAD.MOV R13, RZ, RZ, -R13 ;  /* 0x000000ffff0d8224 */ /* 0x000fe200078e0a0d */
[----:B------:R-:W-:-:S03]  /*1770*/  @P5 IADD3 R11, R11, 0x1, RZ ;  /* 0x000000010b0b5810 */ /* 0x000fc60007ffe0ff */
[----:B------:R-:W-:Y:S01]  /*1780*/  IMAD R10, R9, c[0x0][0x178], R10 ;  /* 0x00005e00090a7a24 */ /* 0x000fe200078e020a */
[----:B------:R-:W-:Y:S01]  /*1790*/  SEL R13, R14, R13, !P2 ;  /* 0x0000000d0e0d7207 */ /* 0x000fe20005000000 */
[----:B------:R-:W-:-:S04]  /*17a0*/  @!P3 IMAD.MOV R11, RZ, RZ, -R11 ;  /* 0x000000ffff0bb224 */ /* 0x000fc800078e0a0b */
[----:B------:R-:W-:-:S05]  /*17b0*/  @!P4 LOP3.LUT R11, RZ, c[0x0][0x180], RZ, 0x33, !PT ;  /* 0x00006000ff0bca12 */ /* 0x000fca00078e33ff */
        /* <DEDUP_REMOVED lines=8> */
.L_x_12:
[----:B------:R-:W-:Y:S05]  /*1840*/  BSYNC B0 ;  /* 0x0000000000007941 */ /* 0x000fea0003800000 */
.L_x_9:
[----:B------:R-:W-:Y:S01]  /*1850*/  @P1 CALL.REL.NOINC `(.L_x_13) ;  /* 0x0000001000001944 */ /* 0x000fe20003c00000 */
[----:B------:R-:W-:Y:S05]  /*1860*/  BRA `(.L_x_14) ;  /* 0xffffe8e000007947 */ /* 0x000fea000383ffff */
.L_x_13:
[----:B------:R-:W-:Y:S05]  /*1870*/  EXIT ;  /* 0x000000000000794d */ /* 0x000fea0003800000 */
.L_x_15:
        /* <DEDUP_REMOVED lines=16> */
.L_x_33:


//--------------------- .text._ZN17fastertransformer27addBiasTransposeToMultiHeadIfEEvPKT_S3_PS1_iiiiiii --------------------------
	.section	.text._ZN17fastertransformer27addBiasTransposeToMultiHeadIfEEvPKT_S3_PS1_iiiiiii,"ax",@progbits
	.sectioninfo	@"SHI_REGISTERS=31"
	.align	128
        .global         _ZN17fastertransformer27addBiasTransposeToMultiHeadIfEEvPKT_S3_PS1_iiiiiii
        .type           _ZN17fastertransformer27addBiasTransposeToMultiHeadIfEEvPKT_S3_PS1_iiiiiii,@function
        .size           _ZN17fastertransformer27addBiasTransposeToMultiHeadIfEEvPKT_S3_PS1_iiiiiii,(.L_x_34 - _ZN17fastertransformer27addBiasTransposeToMultiHeadIfEEvPKT_S3_PS1_iiiiiii)
        .other          _ZN17fastertransformer27addBiasTransposeToMultiHeadIfEEvPKT_S3_PS1_iiiiiii,@"STO_CUDA_ENTRY STV_DEFAULT"
_ZN17fastertransformer27addBiasTransposeToMultiHeadIfEEvPKT_S3_PS1_iiiiiii:
.text._ZN17fastertransformer27addBiasTransposeToMultiHeadIfEEvPKT_S3_PS1_iiiiiii:
        /* <DEDUP_REMOVED lines=21> */
.L_x_29:
        /* <DEDUP_REMOVED lines=21> */
.L_x_23:
        /* <DEDUP_REMOVED lines=13> */
[----:B------:R-:W-:Y:S02]  /*0370*/  @!P2 IADD3 R17, R17, -R10, RZ ;  /* 0x8000000a1111a210 */ /* 0x000fe40007ffe0ff */
[----:B------:R-:W-:Y:S02]  /*0380*/  @!P2 IADD3 R19, R19, 0x1, RZ ;  /* 0x000000011313a810 */ /* 0x000fe40007ffe0ff */
[----:B------:R-:W-:Y:S02]  /*0390*/  ISETP.GE.U32.AND P0, PT, R17, R18, PT ;  /* 0x000000121100720c */ /* 0x000fe40003f06070 */
[----:B------:R-:W-:-:S11]  /*03a0*/  ISETP.NE.AND P2, PT, RZ, UR5, PT ;  /* 0x00000005ff007c0c */ /* 0x000fd6000bf45270 */
[----:B------:R-:W-:-:S05]  /*03b0*/  @P0 IADD3 R19, R19, 0x1, RZ ;  /* 0x0000000113130810 */ /* 0x000fca0007ffe0ff */
[----:B------:R-:W-:-:S05]  /*03c0*/  @!P3 IMAD.MOV R19, RZ, RZ, -R19 ;  /* 0x000000ffff13b224 */ /* 0x000fca00078e0a13 */
[----:B------:R-:W-:-:S04]  /*03d0*/  SEL R18, R11, R19, !P2 ;  /* 0x000000130b127207 */ /* 0x000fc80005000000 */
[----:B------:R-:W-:-:S13]  /*03e0*/  ISETP.NE.AND P4, PT, R18, R7, PT ;  /* 0x000000071200720c */ /* 0x000fda0003f85270 */
[----:B------:R-:W-:Y:S02]  /*03f0*/  @P4 IMAD.MOV.U32 R15, RZ, RZ, 0x4 ;  /* 0x00000004ff0f4424 */ /* 0x000fe400078e00ff */
[----:B------:R-:W-:-:S04]  /*0400*/  @P4 IMAD R14, R18, UR7, R8 ;  /* 0x00000007120e4c24 */ /* 0x000fc8000f8e0208 */
[----:B------:R-:W-:-:S05]  /*0410*/  @P4 IMAD.WIDE R14, R14, R15, c[0x0][0x168] ;  /* 0x00005a000e0e4625 */ /* 0x000fca00078e020f */
[----:B-----5:R0:W5:Y:S01]  /*0420*/  @P4 LDG.E R12, [R14.64] ;  /* 0x0000000a0e0c4981 */ /* 0x020162000c1e1900 */
        /* <DEDUP_REMOVED lines=18> */
[----:B------:R-:W-:-:S04]  /*0550*/  @!P4 IADD3 R24, -R24, RZ, RZ ;  /* 0x000000ff1818c210 */ /* 0x000fc80007ffe1ff */
[----:B------:R-:W-:-:S03]  /*0560*/  SEL R24, R11, R24, !P2 ;  /* 0x000000180b187207 */ /* 0x000fc60005000000 */
[----:B--2---:R-:W2:Y:S01]  /*0570*/  MUFU.RCP R25, R25 ;  /* 0x0000001900197308 */ /* 0x004ea20000001000 */
[----:B------:R-:W-:Y:S02]  /*0580*/  IABS R28, R24 ;  /* 0x00000018001c7213 */ /* 0x000fe40000000000 */
[----:B0-----:R-:W-:-:S05]  /*0590*/  IADD3 R14, R22, 0xffffffe, RZ ;  /* 0x0ffffffe160e7810 */ /* 0x001fca0007ffe0ff */
        /* <DEDUP_REMOVED lines=9> */
[----:B------:R-:W-:Y:S02]  /*0630*/  IMAD.MOV R14, RZ, RZ, -R14 ;  /* 0x000000ffff0e7224 */ /* 0x000fe400078e0a0e */
[----:B------:R-:W-:-:S04]  /*0640*/  IMAD.HI.U32 R22, R15, R28, RZ ;  /* 0x0000001c0f167227 */ /* 0x000fc800078e00ff */
[----:B------:R-:W-:Y:S01]  /*0650*/  IMAD R26, R23, R14, R16 ;  /* 0x0000000e171a7224 */ /* 0x000fe200078e0210 */
[----:B------:R-:W-:Y:S01]  /*0660*/  HFMA2.MMA R16, -RZ, RZ, 0, 0 ;  /* 0x00000000ff107435 */ /* 0x000fe200000001ff */
[----:B------:R-:W-:Y:S02]  /*0670*/  IMAD.MOV.U32 R15, RZ, RZ, R25 ;  /* 0x000000ffff0f7224 */ /* 0x000fe400078e0019 */
[----:B------:R-:W-:Y:S02]  /*0680*/  IMAD.MOV R14, RZ, RZ, -R22 ;  /* 0x000000ffff0e7224 */ /* 0x000fe400078e0a16 */
[----:B------:R-:W-:Y:S02]  /*0690*/  IMAD R15, R15, R20, RZ ;  /* 0x000000140f0f7224 */ /* 0x000fe400078e02ff */
[----:B------:R-:W-:-:S03]  /*06a0*/  IMAD R28, R23, R14, R28 ;  /* 0x0000000e171c7224 */ /* 0x000fc600078e021c */
[----:B------:R-:W-:-:S04]  /*06b0*/  IMAD.HI.U32 R17, R17, R15, R16 ;  /* 0x0000000f11117227 */ /* 0x000fc800078e0010 */
[----:B------:R-:W-:Y:S02]  /*06c0*/  IMAD.MOV.U32 R16, RZ, RZ, 0x4 ;  /* 0x00000004ff107424 */ /* 0x000fe400078e00ff */
[----:B------:R-:W-:-:S04]  /*06d0*/  IMAD R15, R21, UR7, R8 ;  /* 0x00000007150f7c24 */ /* 0x000fc8000f8e0208 */
[----:B------:R-:W-:-:S06]  /*06e0*/  IMAD.WIDE R14, R15, R16, c[0x0][0x160] ;  /* 0x000058000f0e7625 */ /* 0x000fcc00078e0210 */
[----:B------:R0:W2:Y:S01]  /*06f0*/  LDG.E R15, [R14.64] ;  /* 0x0000000a0e0f7981 */ /* 0x0000a2000c1e1900 */
[C---:B------:R-:W-:Y:S02]  /*0700*/  ISETP.GT.U32.AND P3, PT, R23.reuse, R28, PT ;  /* 0x0000001c1700720c */ /* 0x040fe40003f64070 */
[----:B------:R-:W-:Y:S02]  /*0710*/  IABS R21, R8 ;  /* 0x0000000800157213 */ /* 0x000fe40000000000 */
[----:B------:R-:W-:Y:S02]  /*0720*/  ISETP.GT.U32.AND P5, PT, R23, R26, PT ;  /* 0x0000001a1700720c */ /* 0x000fe40003fa4070 */
[----:B------:R-:W-:Y:S01]  /*0730*/  LOP3.LUT R24, R24, c[0x0][0x184], RZ, 0x3c, !PT ;  /* 0x0000610018187a12 */ /* 0x000fe200078e3cff */
[----:B------:R-:W-:Y:S01]  /*0740*/  IMAD.HI.U32 R17, R17, R21, RZ ;  /* 0x0000001511117227 */ /* 0x000fe200078e00ff */
[----:B0-----:R-:W-:-:S03]  /*0750*/  LOP3.LUT R14, R8, c[0x0][0x180], RZ, 0x3c, !PT ;  /* 0x00006000080e7a12 */ /* 0x001fc600078e3cff */
[----:B------:R-:W-:Y:S02]  /*0760*/  IMAD.MOV R25, RZ, RZ, -R17 ;  /* 0x000000ffff197224 */ /* 0x000fe400078e0a11 */
[----:B------:R-:W-:Y:S01]  /*0770*/  @!P3 IMAD.IADD R28, R28, 0x1, -R23 ;  /* 0x000000011c1cb824 */ /* 0x000fe200078e0a17 */
[----:B------:R-:W-:Y:S01]  /*0780*/  @!P3 IADD3 R22, R22, 0x1, RZ ;  /* 0x000000011616b810 */ /* 0x000fe20007ffe0ff */
[----:B------:R-:W-:Y:S02]  /*0790*/  IMAD R21, R20, R25, R21 ;  /* 0x0000001914157224 */ /* 0x000fe400078e0215 */
        /* <DEDUP_REMOVED lines=12> */
[----:B------:R-:W-:Y:S02]  /*0860*/  @!P6 IADD3 R22, -R22, RZ, RZ ;  /* 0x000000ff1616e210 */ /* 0x000fe40007ffe1ff */
[----:B------:R-:W-:-:S13]  /*0870*/  ISETP.GE.U32.AND P6, PT, R21, R20, PT ;  /* 0x000000141500720c */ /* 0x000fda0003fc6070 */
[----:B------:R-:W-:Y:S02]  /*0880*/  @P6 IADD3 R17, R17, 0x1, RZ ;  /* 0x0000000111116810 */ /* 0x000fe40007ffe0ff */
[----:B------:R-:W-:-:S03]  /*0890*/  ISETP.NE.AND P6, PT, RZ, c[0x0][0x184], PT ;  /* 0x00006100ff007a0c */ /* 0x000fc60003fc5270 */
[----:B------:R-:W-:Y:S01]  /*08a0*/  IMAD.MOV.U32 R23, RZ, RZ, R17 ;  /* 0x000000ffff177224 */ /* 0x000fe200078e0011 */
        /* <DEDUP_REMOVED lines=9> */
[----:B------:R-:W-:-:S04]  /*0940*/  IMAD R17, R18, c[0x0][0x184], R17 ;  /* 0x0000610012117a24 */ /* 0x000fc800078e0211 */
[----:B------:R-:W-:Y:S02]  /*0950*/  IMAD R17, R17, c[0x0][0x180], R14 ;  /* 0x0000600011117a24 */ /* 0x000fe400078e020e */
[----:B--2--5:R-:W-:Y:S02]  /*0960*/  FADD.FTZ R21, R12, R15 ;  /* 0x0000000f0c157221 */ /* 0x024fe40000010000 */
[----:B------:R-:W-:-:S05]  /*0970*/  IMAD.WIDE R14, R17, R16, c[0x0][0x170] ;  /* 0x00005c00110e7625 */ /* 0x000fca00078e0210 */
[----:B------:R0:W-:Y:S02]  /*0980*/  STG.E [R14.64], R21 ;  /* 0x000000150e007986 */ /* 0x0001e4000c10190a */
.L_x_18:
[----:B0-----:R-:W-:Y:S05]  /*0990*/  BSYNC B0 ;  /* 0x0000000000007941 */ /* 0x001fea0003800000 */
.L_x_17:
[----:B------:R-:W-:Y:S01]  /*09a0*/  UIADD3 UR6, UR6, 0x1, URZ ;  /* 0x0000000106067890 */ /* 0x000fe2000fffe03f */
[----:B-1----:R-:W-:Y:S01]  /*09b0*/  IADD3 R15, RZ, -R19, RZ ;  /* 0x80000013ff0f7210 */ /* 0x002fe20007ffe0ff */
[----:B------:R-:W-:Y:S01]  /*09c0*/  IMAD.MOV.U32 R18, RZ, RZ, R10 ;  /* 0x000000ffff127224 */ /* 0x000fe200078e000a */
[----:B------:R-:W-:Y:S01]  /*09d0*/  IADD3 R9, R9, -0x2, RZ ;  /* 0xfffffffe09097810 */ /* 0x000fe20007ffe0ff */
[----:B------:R-:W-:Y:S02]  /*09e0*/  BSSY B0, `(.L_x_19) ;  /* 0x000001c000007945 */ /* 0x000fe40003800000 */
[----:B------:R-:W-:Y:S02]  /*09f0*/  IMAD.U32 R14, RZ, RZ, UR6 ;  /* 0x00000006ff0e7e24 */ /* 0x000fe4000f8e00ff */
[----:B------:R-:W-:Y:S02]  /*0a00*/  IMAD R16, R15, R10, RZ ;  /* 0x0000000a0f107224 */ /* 0x000fe400078e02ff */
[----:B------:R-:W-:-:S02]  /*0a10*/  IMAD R21, R14, c[0x0][0x0], R3 ;  /* 0x000000000e157a24 */ /* 0x000fc400078e0203 */
[----:B------:R-:W-:Y:S02]  /*0a20*/  IMAD.MOV.U32 R14, RZ, RZ, RZ ;  /* 0x000000ffff0e7224 */ /* 0x000fe400078e00ff */
[----:B------:R-:W-:Y:S01]  /*0a30*/  IMAD.MOV.U32 R15, RZ, RZ, R19 ;  /* 0x000000ffff0f7224 */ /* 0x000fe200078e0013 */
[----:B------:R-:W-:Y:S02]  /*0a40*/  IABS R20, R21 ;  /* 0x0000001500147213 */ /* 0x000fe40000000000 */
[----:B------:R-:W-:Y:S01]  /*0a50*/  ISETP.GE.OR P0, PT, R21, UR8, P0 ;  /* 0x0000000815007c0c */ /* 0x000fe20008706670 */
        /* <DEDUP_REMOVED lines=10> */
[----:B------:R-:W-:Y:S02]  /*0b00*/  ISETP.NE.AND P3, PT, R9, RZ, PT ;  /* 0x000000ff0900720c */ /* 0x000fe40003f65270 */
[----:B------:R-:W-:-:S04]  /*0b10*/  @!P5 IADD3 R14, -R14, RZ, RZ ;  /* 0x000000ff0e0ed210 */ /* 0x000fc80007ffe1ff */
[----:B------:R-:W-:-:S04]  /*0b20*/  SEL R22, R11, R14, !P2 ;  /* 0x0000000e0b167207 */ /* 0x000fc80005000000 */
[----:B------:R-:W-:-:S13]  /*0b30*/  ISETP.NE.AND P4, PT, R22, R7, PT ;  /* 0x000000071600720c */ /* 0x000fda0003f85270 */
[----:B------:R-:W-:Y:S05]  /*0b40*/  @!P4 BRA `(.L_x_20) ;  /* 0x000000500000c947 */ /* 0x000fea0003800000 */
[----:B------:R-:W-:Y:S02]  /*0b50*/  IMAD.MOV.U32 R13, RZ, RZ, 0x4 ;  /* 0x00000004ff0d7424 */ /* 0x000fe400078e00ff */
[----:B-----5:R-:W-:-:S04]  /*0b60*/  IMAD R12, R22, UR7, R8 ;  /* 0x00000007160c7c24 */ /* 0x020fc8000f8e0208 */
[----:B------:R-:W-:-:S06]  /*0b70*/  IMAD.WIDE R12, R12, R13, c[0x0][0x168] ;  /* 0x00005a000c0c7625 */ /* 0x000fcc00078e020d */
[----:B------:R0:W5:Y:S01]  /*0b80*/  LDG.E R12, [R12.64] ;  /* 0x0000000a0c0c7981 */ /* 0x000162000c1e1900 */
[----:B------:R-:W-:-:S03]  /*0b90*/  IMAD.MOV.U32 R7, RZ, RZ, R22 ;  /* 0x000000ffff077224 */ /* 0x000fc600078e0016 */
.L_x_20:
[----:B------:R-:W-:Y:S05]  /*0ba0*/  BSYNC B0 ;  /* 0x0000000000007941 */ /* 0x000fea0003800000 */
.L_x_19:
[----:B------:R-:W-:Y:S01]  /*0bb0*/  BSSY B0, `(.L_x_21) ;  /* 0x000004f000007945 */ /* 0x000fe20003800000 */
[----:B------:R-:W-:Y:S05]  /*0bc0*/  @P0 BRA `(.L_x_22) ;  /* 0x000004d000000947 */ /* 0x000fea0003800000 */
[----:B0-----:R-:W-:Y:S02]  /*0bd0*/  IMAD.MOV.U32 R13, RZ, RZ, 0x4 ;  /* 0x00000004ff0d7424 */ /* 0x001fe400078e00ff */
[----:B------:R-:W-:-:S04]  /*0be0*/  IMAD R16, R21, UR7, R8 ;  /* 0x0000000715107c24 */ /* 0x000fc8000f8e0208 */
[----:B------:R-:W-:-:S05]  /*0bf0*/  IMAD.WIDE R16, R16, R13, c[0x0][0x160] ;  /* 0x0000580010107625 */ /* 0x000fca00078e020d */
[----:B------:R0:W2:Y:S01]  /*0c00*/  LDG.E R25, [R16.64] ;  /* 0x0000000a10197981 */ /* 0x0000a2000c1e1900 */
        /* <DEDUP_REMOVED lines=8> */
[----:B------:R-:W-:Y:S02]  /*0c90*/  @!P0 IADD3 R10, -R10, RZ, RZ ;  /* 0x000000ff0a0a8210 */ /* 0x000fe40007ffe1ff */
[----:B-1----:R-:W1:Y:S02]  /*0ca0*/  MUFU.RCP R26, R26 ;  /* 0x0000001a001a7308 */ /* 0x002e640000001000 */
[----:B------:R-:W-:-:S06]  /*0cb0*/  SEL R11, R11, R10, !P2 ;  /* 0x0000000a0b0b7207 */ /* 0x000fcc0005000000 */
[----:B---3--:R-:W0:Y:S01]  /*0cc0*/  MUFU.RCP R28, R28 ;  /* 0x0000001c001c7308 */ /* 0x008e220000001000 */
[----:B-1----:R-:W-:-:S07]  /*0cd0*/  IADD3 R14, R26, 0xffffffe, RZ ;  /* 0x0ffffffe1a0e7810 */ /* 0x002fce0007ffe0ff */
[----:B------:R1:W3:Y:S01]  /*0ce0*/  F2I.FTZ.U32.TRUNC.NTZ R15, R14 ;  /* 0x0000000e000f7305 */ /* 0x0002e2000021f000 */
[----:B0-----:R-:W-:-:S07]  /*0cf0*/  IADD3 R16, R28, 0xffffffe, RZ ;  /* 0x0ffffffe1c107810 */ /* 0x001fce0007ffe0ff */
[----:B------:R0:W4:Y:S01]  /*0d00*/  F2I.FTZ.U32.TRUNC.NTZ R17, R16 ;  /* 0x0000001000117305 */ /* 0x000122000021f000 */
[----:B-1----:R-:W-:Y:S02]  /*0d10*/  IMAD.MOV.U32 R14, RZ, RZ, RZ ;  /* 0x000000ffff0e7224 */ /* 0x002fe400078e00ff */
        /* <DEDUP_REMOVED lines=13> */
[----:B------:R-:W-:Y:S01]  /*0df0*/  IMAD.HI.U32 R17, R15, R20, RZ ;  /* 0x000000140f117227 */ /* 0x000fe200078e00ff */
[----:B------:R-:W-:-:S03]  /*0e00*/  MOV R15, R21 ;  /* 0x00000015000f7202 */ /* 0x000fc60000000f00 */
[C---:B------:R-:W-:Y:S02]  /*0e10*/  IMAD R16, R27.reuse, R16, R14 ;  /* 0x000000101b107224 */ /* 0x040fe400078e020e */
[----:B------:R-:W-:Y:S02]  /*0e20*/  IMAD.MOV R17, RZ, RZ, -R17 ;  /* 0x000000ffff117224 */ /* 0x000fe400078e0a11 */
[----:B------:R-:W-:Y:S01]  /*0e30*/  IMAD.HI.U32 R14, R26, R15, RZ ;  /* 0x0000000f1a0e7227 */ /* 0x000fe200078e00ff */
[----:B------:R-:W-:-:S03]  /*0e40*/  ISETP.GT.U32.AND P5, PT, R27, R16, PT ;  /* 0x000000101b00720c */ /* 0x000fc60003fa4070 */
[----:B------:R-:W-:Y:S02]  /*0e50*/  IMAD R20, R27, R17, R20 ;  /* 0x000000111b147224 */ /* 0x000fe400078e0214 */
[----:B------:R-:W-:-:S03]  /*0e60*/  IMAD.MOV R17, RZ, RZ, -R14 ;  /* 0x000000ffff117224 */ /* 0x000fc600078e0a0e */
        /* <DEDUP_REMOVED lines=14> */
[----:B------:R-:W-:Y:S02]  /*0f50*/  LOP3.LUT R11, R8, c[0x0][0x180], RZ, 0x3c, !PT ;  /* 0x00006000080b7a12 */ /* 0x000fe400078e3cff */
[----:B------:R-:W-:Y:S02]  /*0f60*/  @!P4 IADD3 R20, R20, -R27, RZ ;  /* 0x8000001b1414c210 */ /* 0x000fe40007ffe0ff */
[----:B------:R-:W-:Y:S02]  /*0f70*/  ISETP.GE.AND P4, PT, R11, RZ, PT ;  /* 0x000000ff0b00720c */ /* 0x000fe40003f86270 */
[----:B------:R-:W-:Y:S01]  /*0f80*/  LOP3.LUT R15, RZ, c[0x0][0x184], RZ, 0x33, !PT ;  /* 0x00006100ff0f7a12 */ /* 0x000fe200078e33ff */
[----:B------:R-:W-:Y:S02]  /*0f90*/  @!P0 IMAD.MOV R20, RZ, RZ, -R20 ;  /* 0x000000ffff148224 */ /* 0x000fe400078e0a14 */
[----:B------:R-:W-:Y:S02]  /*0fa0*/  @P5 IADD3 R14, R14, 0x1, RZ ;  /* 0x000000010e0e5810 */ /* 0x000fe40007ffe0ff */
[----:B------:R-:W-:Y:S01]  /*0fb0*/  @!P6 IMAD.MOV R10, RZ, RZ, -R10 ;  /* 0x000000ffff0ae224 */ /* 0x000fe200078e0a0a */
[----:B------:R-:W-:-:S04]  /*0fc0*/  ISETP.NE.AND P5, PT, RZ, c[0x0][0x184], PT ;  /* 0x00006100ff007a0c */ /* 0x000fc80003fa5270 */
[C---:B------:R-:W-:Y:S01]  /*0fd0*/  SEL R11, R15.reuse, R10, !P5 ;  /* 0x0000000a0f0b7207 */ /* 0x040fe20006800000 */
[----:B------:R-:W-:Y:S01]  /*0fe0*/  @!P4 IMAD.MOV R14, RZ, RZ, -R14 ;  /* 0x000000ffff0ec224 */ /* 0x000fe200078e0a0e */
[----:B------:R-:W-:Y:S02]  /*0ff0*/  @!P2 LOP3.LUT R14, RZ, c[0x0][0x180], RZ, 0x33, !PT ;  /* 0x00006000ff0eaa12 */ /* 0x000fe400078e33ff */
[----:B------:R-:W-:Y:S01]  /*1000*/  SEL R20, R15, R20, !P5 ;  /* 0x000000140f147207 */ /* 0x000fe20006800000 */
[----:B------:R-:W-:Y:S02]  /*1010*/  IMAD R10, R22, c[0x0][0x178], R11 ;  /* 0x00005e00160a7a24 */ /* 0x000fe400078e020b */
[--C-:B------:R-:W-:Y:S02]  /*1020*/  IMAD.MOV R11, RZ, RZ, -R14.reuse ;  /* 0x000000ffff0b7224 */ /* 0x100fe400078e0a0e */
[----:B------:R-:W-:Y:S02]  /*1030*/  IMAD R15, R10, c[0x0][0x17c], R14 ;  /* 0x00005f000a0f7a24 */ /* 0x000fe400078e020e */
[----:B------:R-:W-:-:S02]  /*1040*/  IMAD R11, R11, c[0x0][0x180], R8 ;  /* 0x000060000b0b7a24 */ /* 0x000fc400078e0208 */
[----:B------:R-:W-:-:S04]  /*1050*/  IMAD R20, R15, c[0x0][0x184], R20 ;  /* 0x000061000f147a24 */ /* 0x000fc800078e0214 */
[----:B------:R-:W-:-:S04]  /*1060*/  IMAD R10, R20, c[0x0][0x180], R11 ;  /* 0x00006000140a7a24 */ /* 0x000fc800078e020b */
[----:B------:R-:W-:-:S04]  /*1070*/  IMAD.WIDE R10, R10, R13, c[0x0][0x170] ;  /* 0x00005c000a0a7625 */ /* 0x000fc800078e020d */
[----:B--2--5:R-:W-:-:S05]  /*1080*/  FADD.FTZ R25, R12, R25 ;  /* 0x000000190c197221 */ /* 0x024fca0000010000 */
[----:B------:R0:W-:Y:S02]  /*1090*/  STG.E [R10.64], R25 ;  /* 0x000000190a007986 */ /* 0x0001e4000c10190a */
.L_x_22:
[----:B------:R-:W-:Y:S05]  /*10a0*/  BSYNC B0 ;  /* 0x0000000000007941 */ /* 0x000fea0003800000 */
.L_x_21:
[----:B------:R-:W-:Y:S01]  /*10b0*/  UIADD3 UR4, UR4, 0x2, URZ ;  /* 0x0000000204047890 */ /* 0x000fe2000fffe03f */
[----:B------:R-:W-:Y:S05]  /*10c0*/  @P3 BRA `(.L_x_23) ;  /* 0xfffff1d000003947 */ /* 0x000fea000383ffff */
.L_x_16:
        /* <DEDUP_REMOVED lines=18> */
[----:B0-----:R-:W-:Y:S01]  /*11f0*/  IMAD.MOV.U32 R14, RZ, RZ, RZ ;  /* 0x000000ffff0e7224 */ /* 0x001fe200078e00ff */
[----:B-1----:R-:W-:-:S05]  /*1200*/  IADD3 R11, RZ, -R15, RZ ;  /* 0x8000000fff0b7210 */ /* 0x002fca0007ffe0ff */
[----:B------:R-:W-:-:S04]  /*1210*/  IMAD R11, R11, R10, RZ ;  /* 0x0000000a0b0b7224 */ /* 0x000fc800078e02ff */
        /* <DEDUP_REMOVED lines=18> */
[----:B-----5:R0:W5:Y:S02]  /*1340*/  LDG.E R12, [R14.64] ;  /* 0x0000000a0e0c7981 */ /* 0x020164000c1e1900 */
.L_x_26:
[----:B------:R-:W-:Y:S05]  /*1350*/  BSYNC B0 ;  /* 0x0000000000007941 */ /* 0x000fea0003800000 */
.L_x_25:
[----:B------:R-:W-:Y:S01]  /*1360*/  BSSY B0, `(.L_x_24) ;  /* 0x000004e000007945 */ /* 0x000fe20003800000 */
[----:B------:R-:W-:Y:S05]  /*1370*/  @P0 BRA `(.L_x_27) ;  /* 0x000004c000000947 */ /* 0x000fea0003800000 */
[----:B------:R-:W-:Y:S01]  /*1380*/  HFMA2.MMA R7, -RZ, RZ, 0, 2.384185791015625e-07 ;  /* 0x00000004ff077435 */ /* 0x000fe200000001ff */
[----:B0-----:R-:W-:-:S09]  /*1390*/  IMAD R14, R17, UR7, R8 ;  /* 0x00000007110e7c24 */ /* 0x001fd2000f8e0208 */
[----:B------:R-:W-:-:S05]  /*13a0*/  IMAD.WIDE R14, R14, R7, c[0x0][0x160] ;  /* 0x000058000e0e7625 */ /* 0x000fca00078e0207 */
[----:B------:R0:W2:Y:S01]  /*13b0*/  LDG.E R21, [R14.64] ;  /* 0x0000000a0e157981 */ /* 0x0000a2000c1e1900 */
[----:B------:R-:W-:Y:S02]  /*13c0*/  IABS R18, c[0x0][0x184] ;  /* 0x0000610000127a13 */ /* 0x000fe40000000000 */
[----:B------:R-:W-:Y:S02]  /*13d0*/  IABS R20, c[0x0][0x180] ;  /* 0x0000600000147a13 */ /* 0x000fe40000000000 */
[----:B------:R-:W1:Y:S01]  /*13e0*/  I2F.RP R22, R18 ;  /* 0x0000001200167306 */ /* 0x000e620000209400 */
[----:B------:R-:W-:Y:S02]  /*13f0*/  ISETP.GE.AND P0, PT, R17, RZ, PT ;  /* 0x000000ff1100720c */ /* 0x000fe40003f06270 */
[----:B------:R-:W-:Y:S01]  /*1400*/  ISETP.GT.U32.AND P3, PT, R10, R19, PT ;  /* 0x000000130a00720c */ /* 0x000fe20003f64070 */
[----:B------:R-:W-:-:S04]  /*1410*/  IMAD.IADD R10, R19, 0x1, -R10 ;  /* 0x00000001130a7824 */ /* 0x000fc800078e0a0a */
[----:B------:R-:W3:Y:S01]  /*1420*/  I2F.RP R23, R20 ;  /* 0x0000001400177306 */ /* 0x000ee20000209400 */
[----:B------:R-:W-:Y:S02]  /*1430*/  SEL R19, R10, R19, !P3 ;  /* 0x000000130a137207 */ /* 0x000fe40005800000 */
[----:B------:R-:W-:-:S03]  /*1440*/  MOV R10, RZ ;  /* 0x000000ff000a7202 */ /* 0x000fc60000000f00 */
        /* <DEDUP_REMOVED lines=10> */
[----:B-1----:R-:W-:Y:S02]  /*14f0*/  IMAD.MOV R17, RZ, RZ, -R11 ;  /* 0x000000ffff117224 */ /* 0x002fe400078e0a0b */
[----:B0-----:R-:W-:Y:S02]  /*1500*/  IMAD.MOV.U32 R14, RZ, RZ, RZ ;  /* 0x000000ffff0e7224 */ /* 0x001fe400078e00ff */
[----:B------:R-:W-:Y:S02]  /*1510*/  IMAD R17, R17, R18, RZ ;  /* 0x0000001211117224 */ /* 0x000fe400078e02ff */
[----:B---3--:R-:W-:Y:S02]  /*1520*/  IMAD.MOV R23, RZ, RZ, -R15 ;  /* 0x000000ffff177224 */ /* 0x008fe400078e0a0f */
[----:B------:R-:W-:-:S04]  /*1530*/  IMAD.HI.U32 R22, R11, R17, R10 ;  /* 0x000000110b167227 */ /* 0x000fc800078e000a */
[----:B------:R-:W-:Y:S01]  /*1540*/  IMAD.MOV.U32 R17, RZ, RZ, R19 ;  /* 0x000000ffff117224 */ /* 0x000fe200078e0013 */
[----:B------:R-:W-:Y:S01]  /*1550*/  IABS R19, R8 ;  /* 0x0000000800137213 */ /* 0x000fe20000000000 */
[----:B------:R-:W-:Y:S02]  /*1560*/  IMAD R11, R23, R20, RZ ;  /* 0x00000014170b7224 */ /* 0x000fe400078e02ff */
[----:B------:R-:W-:-:S04]  /*1570*/  IMAD.HI.U32 R10, R22, R17, RZ ;  /* 0x00000011160a7227 */ /* 0x000fc800078e00ff */
[----:B------:R-:W-:-:S04]  /*1580*/  IMAD.HI.U32 R11, R15, R11, R14 ;  /* 0x0000000b0f0b7227 */ /* 0x000fc800078e000e */
[----:B------:R-:W-:-:S04]  /*1590*/  IMAD.HI.U32 R14, R22, R13, RZ ;  /* 0x0000000d160e7227 */ /* 0x000fc800078e00ff */
[----:B------:R-:W-:Y:S02]  /*15a0*/  IMAD.MOV R15, RZ, RZ, -R10 ;  /* 0x000000ffff0f7224 */ /* 0x000fe400078e0a0a */
[----:B------:R-:W-:Y:S02]  /*15b0*/  IMAD.MOV R14, RZ, RZ, -R14 ;  /* 0x000000ffff0e7224 */ /* 0x000fe400078e0a0e */
[----:B------:R-:W-:-:S04]  /*15c0*/  IMAD.HI.U32 R11, R11, R19, RZ ;  /* 0x000000130b0b7227 */ /* 0x000fc800078e00ff */
[C---:B------:R-:W-:Y:S01]  /*15d0*/  IMAD R15, R18.reuse, R15, R17 ;  /* 0x0000000f120f7224 */ /* 0x040fe200078e0211 */
[----:B------:R-:W-:Y:S01]  /*15e0*/  IADD3 R17, -R11, RZ, RZ ;  /* 0x000000ff0b117210 */ /* 0x000fe20007ffe1ff */
[----:B------:R-:W-:Y:S01]  /*15f0*/  IMAD R13, R18, R14, R13 ;  /* 0x0000000e120d7224 */ /* 0x000fe200078e020d */
[----:B------:R-:W-:Y:S02]  /*1600*/  LOP3.LUT R14, R8, c[0x0][0x180], RZ, 0x3c, !PT ;  /* 0x00006000080e7a12 */ /* 0x000fe400078e3cff */
[----:B------:R-:W-:Y:S01]  /*1610*/  ISETP.GT.U32.AND P6, PT, R18, R15, PT ;  /* 0x0000000f1200720c */ /* 0x000fe20003fc4070 */
[----:B------:R-:W-:Y:S01]  /*1620*/  IMAD R17, R20, R17, R19 ;  /* 0x0000001114117224 */ /* 0x000fe200078e0213 */
[----:B------:R-:W-:-:S04]  /*1630*/  ISETP.GT.U32.AND P4, PT, R18, R13, PT ;  /* 0x0000000d1200720c */ /* 0x000fc80003f84070 */
[----:B------:R-:W-:-:S07]  /*1640*/  ISETP.GT.U32.AND P2, PT, R20, R17, PT ;  /* 0x000000111400720c */ /* 0x000fce0003f44070 */
[--C-:B------:R-:W-:Y:S01]  /*1650*/  @!P6 IMAD.IADD R15, R15, 0x1, -R18.reuse ;  /* 0x000000010f0fe824 */ /* 0x100fe200078e0a12 */
[----:B------:R-:W-:Y:S01]  /*1660*/  @!P6 IADD3 R10, R10, 0x1, RZ ;  /* 0x000000010a0ae810 */ /* 0x000fe20007ffe0ff */
[----:B------:R-:W-:Y:S01]  /*1670*/  @!P4 IMAD.IADD R13, R13, 0x1, -R18 ;  /* 0x000000010d0dc824 */ /* 0x000fe200078e0a12 */
[----:B------:R-:W-:Y:S02]  /*1680*/  ISETP.GE.AND P6, PT, R16, RZ, PT ;  /* 0x000000ff1000720c */ /* 0x000fe40003fc6270 */
[----:B------:R-:W-:Y:S01]  /*1690*/  ISETP.GE.U32.AND P3, PT, R15, R18, PT ;  /* 0x000000120f00720c */ /* 0x000fe20003f66070 */
[----:B------:R-:W-:Y:S01]  /*16a0*/  @!P2 IMAD.IADD R17, R17, 0x1, -R20 ;  /* 0x000000011111a824 */ /* 0x000fe200078e0a14 */
[----:B------:R-:W-:Y:S02]  /*16b0*/  ISETP.GT.U32.AND P4, PT, R18, R13, PT ;  /* 0x0000000d1200720c */ /* 0x000fe40003f84070 */
[----:B------:R-:W-:Y:S02]  /*16c0*/  @!P2 IADD3 R11, R11, 0x1, RZ ;  /* 0x000000010b0ba810 */ /* 0x000fe40007ffe0ff */
[----:B------:R-:W-:-:S02]  /*16d0*/  ISETP.GE.U32.AND P5, PT, R17, R20, PT ;  /* 0x000000141100720c */ /* 0x000fc40003fa6070 */
[----:B------:R-:W-:-:S05]  /*16e0*/  ISETP.NE.AND P2, PT, RZ, c[0x0][0x184], PT ;  /* 0x00006100ff007a0c */ /* 0x000fca0003f45270 */
[----:B------:R-:W-:Y:S02]  /*16f0*/  @P3 IADD3 R10, R10, 0x1, RZ ;  /* 0x000000010a0a3810 */ /* 0x000fe40007ffe0ff */
[----:B------:R-:W-:Y:S01]  /*1700*/  ISETP.GE.AND P3, PT, R14, RZ, PT ;  /* 0x000000ff0e00720c */ /* 0x000fe20003f66270 */
[----:B------:R-:W-:Y:S01]  /*1710*/  @!P4 IMAD.IADD R13, R13, 0x1, -R18 ;  /* 0x000000010d0dc824 */ /* 0x000fe200078e0a12 */
[----:B------:R-:W-:Y:S02]  /*1720*/  ISETP.NE.AND P4, PT, RZ, c[0x0][0x180], PT ;  /* 0x00006000ff007a0c */ /* 0x000fe40003f85270 */
[----:B------:R-:W-:Y:S01]  /*1730*/  LOP3.LUT R14, RZ, c[0x0][0x184], RZ, 0x33, !PT ;  /* 0x00006100ff0e7a12 */ /* 0x000fe200078e33ff */
[----:B------:R-:W-:Y:S01]  /*1740*/  @!P0 IMAD.MOV R13, RZ, RZ, -R13 ;  /* 0x000000ffff0d8224 */ /* 0x000fe200078e0a0d */
[----:B------:R-:W-:Y:S02]  /*1750*/  @!P6 IADD3 R10, -R10, RZ, RZ ;  /* 0x000000ff0a0ae210 */ /* 0x000fe40007ffe1ff */
[----:B------:R-:W-:-:S02]  /*1760*/  @P5 IADD3 R11, R11, 0x1, RZ ;  /* 0x000000010b0b5810 */ /* 0x000fc40007ffe0ff */
[C---:B------:R-:W-:Y:S02]  /*1770*/  SEL R10, R14.reuse, R10, !P2 ;  /* 0x0000000a0e0a7207 */ /* 0x040fe40005000000 */
[----:B------:R-:W-:Y:S01]  /*1780*/  SEL R13, R14, R13, !P2 ;  /* 0x0000000d0e0d7207 */ /* 0x000fe20005000000 */
[----:B------:R-:W-:Y:S02]  /*1790*/  @!P3 IMAD.MOV R11, RZ, RZ, -R11 ;  /* 0x000000ffff0bb224 */ /* 0x000fe400078e0a0b */
[----:B------:R-:W-:Y:S01]  /*17a0*/  @!P4 LOP3.LUT R11, RZ, c[0x0][0x180], RZ, 0x33, !PT ;  /* 0x00006000ff0bca12 */ /* 0x000fe200078e33ff */
[----:B------:R-:W-:-:S04]  /*17b0*/  IMAD R10, R9, c[0x0][0x178], R10 ;  /* 0x00005e00090a7a24 */ /* 0x000fc800078e020a */
[--C-:B------:R-:W-:Y:S02]  /*17c0*/  IMAD.MOV R9, RZ, RZ, -R11.reuse ;  /* 0x000000ffff097224 */ /* 0x100fe400078e0a0b */
[----:B------:R-:W-:Y:S02]  /*17d0*/  IMAD R10, R10, c[0x0][0x17c], R11 ;  /* 0x00005f000a0a7a24 */ /* 0x000fe400078e020b */
[----:B------:R-:W-:Y:S02]  /*17e0*/  IMAD R8, R9, c[0x0][0x180], R8 ;  /* 0x0000600009087a24 */ /* 0x000fe400078e0208 */
[----:B------:R-:W-:-:S04]  /*17f0*/  IMAD R13, R10, c[0x0][0x184], R13 ;  /* 0x000061000a0d7a24 */ /* 0x000fc800078e020d */
[----:B------:R-:W-:-:S04]  /*1800*/  IMAD R8, R13, c[0x0][0x180], R8 ;  /* 0x000060000d087a24 */ /* 0x000fc800078e0208 */
[----:B------:R-:W-:-:S04]  /*1810*/  IMAD.WIDE R8, R8, R7, c[0x0][0x170] ;  /* 0x00005c0008087625 */ /* 0x000fc800078e0207 */
[----:B--2--5:R-:W-:-:S05]  /*1820*/  FADD.FTZ R21, R12, R21 ;  /* 0x000000150c157221 */ /* 0x024fca0000010000 */
[----:B------:R0:W-:Y:S02]  /*1830*/  STG.E [R8.64], R21 ;  /* 0x0000001508007986 */ /* 0x0001e4000c10190a */
.L_x_27:
[----:B------:R-:W-:Y:S05]  /*1840*/  BSYNC B0 ;  /* 0x0000000000007941 */ /* 0x000fea0003800000 */
.L_x_24:
[----:B------:R-:W-:Y:S01]  /*1850*/  @P1 CALL.REL.NOINC `(.L_x_28) ;  /* 0x0000001000001944 */ /* 0x000fe20003c00000 */
[----:B------:R-:W-:Y:S05]  /*1860*/  BRA `(.L_x_29) ;  /* 0xffffe8e000007947 */ /* 0x000fea000383ffff */
.L_x_28:
[----:B------:R-:W-:Y:S05]  /*1870*/  EXIT ;  /* 0x000000000000794d */ /* 0x000fea0003800000 */
.L_x_30:
        /* <DEDUP_REMOVED lines=16> */
.L_x_34:


//--------------------- .text._ZN17fastertransformer32transposeMultiHeadToSingleKernelIfEEvPT_S2_iiii --------------------------
	.section	.text._ZN17fastertransformer32transposeMultiHeadToSingleKernelIfEEvPT_S2_iiii,"ax",@progbits
	.sectioninfo	@"SHI_REGISTERS=14"
	.align	128
        .global         _ZN17fastertransformer32transposeMultiHeadToSingleKernelIfEEvPT_S2_iiii
        .type           _ZN17fastertransformer32transposeMultiHeadToSingleKernelIfEEvPT_S2_iiii,@function
        .size           _ZN17fastertransformer32transposeMultiHeadToSingleKernelIfEEvPT_S2_iiii,(.L_x_35 - _ZN17fastertransformer32transposeMultiHeadToSingleKernelIfEEvPT_S2_iiii)
        .other          _ZN17fastertransformer32transposeMultiHeadToSingleKernelIfEEvPT_S2_iiii,@"STO_CUDA_ENTRY STV_DEFAULT"
_ZN17fastertransformer32transposeMultiHeadToSingleKernelIfEEvPT_S2_iiii:
.text._ZN17fastertransformer32transposeMultiHeadToSingleKernelIfEEvPT_S2_iiii:
[----:B------:R-:W-:Y:S02]  /*0000*/  IMAD.MOV.U32 R1, RZ, RZ, c[0x0][0x28] ;  /* 0x00000a00ff017624 */ /* 0x000fe400078e00ff */
[----:B------:R-:W0:Y:S01]  /*0010*/  S2R R5, SR_CTAID.X ;  /* 0x0000000000057919 */ /* 0x000e220000002500 */
[----:B------:R-:W-:Y:S01]  /*0020*/  IMAD.MOV.U32 R0, RZ, RZ, 0x4 ;  /* 0x00000004ff007424 */ /* 0x000fe200078e00ff */
[----:B------:R-:W-:Y:S02]  /*0030*/  ULDC.64 UR6, c[0x0][0x118] ;  /* 0x0000460000067ab9 */ /* 0x000fe40000000a00 */
[----:B------:R-:W0:Y:S02]  /*0040*/  S2R R2, SR_TID.X ;  /* 0x0000000000027919 */ /* 0x000e240000002100 */
[----:B0-----:R-:W-:-:S04]  /*0050*/  IMAD R7, R5, c[0x0][0x17c], R2 ;  /* 0x00005f0005077a24 */ /* 0x001fc800078e0202 */
[----:B------:R-:W-:-:S05]  /*0060*/  IMAD.WIDE.U32 R6, R7, R0, c[0x0][0x160] ;  /* 0x0000580007067625 */ /* 0x000fca00078e0000 */
[----:B------:R0:W2:Y:S01]  /*0070*/  LDG.E R3, [R6.64] ;  /* 0x0000000606037981 */ /* 0x0000a2000c1e1900 */
[----:B------:R-:W-:Y:S01]  /*0080*/  ULDC UR4, c[0x0][0x174] ;  /* 0x00005d0000047ab9 */ /* 0x000fe20000000800 */
[----:B------:R-:W1:Y:S01]  /*0090*/  I2F.U32.RP R4, c[0x0][0x174] ;  /* 0x00005d0000047b06 */ /* 0x000e620000209000 */
[----:B------:R-:W-:Y:S01]  /*00a0*/  ULDC UR5, c[0x0][0x178] ;  /* 0x00005e0000057ab9 */ /* 0x000fe20000000800 */
[----:B------:R-:W-:Y:S01]  /*00b0*/  ISETP.NE.U32.AND P2, PT, RZ, c[0x0][0x174], PT ;  /* 0x00005d00ff007a0c */ /* 0x000fe20003f45070 */
[----:B------:R-:W-:-:S06]  /*00c0*/  UIMAD UR4, UR4, UR5, URZ ;  /* 0x00000005040472a4 */ /* 0x000fcc000f8e023f */
[----:B------:R-:W-:Y:S02]  /*00d0*/  IADD3 R11, RZ, -UR4, RZ ;  /* 0x80000004ff0b7c10 */ /* 0x000fe4000fffe0ff */
[----:B------:R-:W-:Y:S01]  /*00e0*/  ISETP.NE.U32.AND P1, PT, RZ, UR4, PT ;  /* 0x00000004ff007c0c */ /* 0x000fe2000bf25070 */
[----:B------:R-:W3:Y:S08]  /*00f0*/  I2F.U32.RP R10, UR4 ;  /* 0x00000004000a7d06 */ /* 0x000ef00008209000 */
[----:B-1----:R-:W-:Y:S08]  /*0100*/  MUFU.RCP R4, R4 ;  /* 0x0000000400047308 */ /* 0x002ff00000001000 */
[----:B---3--:R-:W1:Y:S02]  /*0110*/  MUFU.RCP R10, R10 ;  /* 0x0000000a000a7308 */ /* 0x008e640000001000 */
[----:B-1----:R-:W-:-:S06]  /*0120*/  IADD3 R8, R10, 0xffffffe, RZ ;  /* 0x0ffffffe0a087810 */ /* 0x002fcc0007ffe0ff */
[----:B------:R1:W0:Y:S02]  /*0130*/  F2I.FTZ.U32.TRUNC.NTZ R9, R8 ;  /* 0x0000000800097305 */ /* 0x000224000021f000 */
[----:B-1----:R-:W-:Y:S02]  /*0140*/  IMAD.MOV.U32 R8, RZ, RZ, RZ ;  /* 0x000000ffff087224 */ /* 0x002fe400078e00ff */
[----:B0-----:R-:W-:-:S04]  /*0150*/  IMAD R7, R11, R9, RZ ;  /* 0x000000090b077224 */ /* 0x001fc800078e02ff */
[----:B------:R-:W-:-:S06]  /*0160*/  IMAD.HI.U32 R6, R9, R7, R8 ;  /* 0x0000000709067227 */ /* 0x000fcc00078e0008 */
[----:B------:R-:W-:-:S04]  /*0170*/  IMAD.HI.U32 R6, R6, R5, RZ ;  /* 0x0000000506067227 */ /* 0x000fc800078e00ff */
[----:B------:R-:W-:Y:S01]  /*0180*/  IMAD.MOV R10, RZ, RZ, -R6 ;  /* 0x000000ffff0a7224 */ /* 0x000fe200078e0a06 */
[----:B------:R-:W-:-:S03]  /*0190*/  IADD3 R6, R4, 0xffffffe, RZ ;  /* 0x0ffffffe04067810 */ /* 0x000fc60007ffe0ff */
[----:B------:R-:W-:Y:S01]  /*01a0*/  IMAD R8, R10, UR4, R5 ;  /* 0x000000040a087c24 */ /* 0x000fe2000f8e0205 */
[----:B------:R0:W1:Y:S04]  /*01b0*/  F2I.FTZ.U32.TRUNC.NTZ R7, R6 ;  /* 0x0000000600077305 */ /* 0x000068000021f000 */
[----:B------:R-:W-:Y:S01]  /*01c0*/  ISETP.GE.U32.AND P0, PT, R8, UR4, PT ;  /* 0x0000000408007c0c */ /* 0x000fe2000bf06070 */
[----:B0-----:R-:W-:Y:S01]  /*01d0*/  IMAD.MOV.U32 R6, RZ, RZ, RZ ;  /* 0x000000ffff067224 */ /* 0x001fe200078e00ff */
[----:B-1----:R-:W-:-:S11]  /*01e0*/  IADD3 R9, RZ, -R7, RZ ;  /* 0x80000007ff097210 */ /* 0x002fd60007ffe0ff */
[----:B------:R-:W-:Y:S01]  /*01f0*/  @P0 IADD3 R8, R8, -UR4, RZ ;  /* 0x8000000408080c10 */ /* 0x000fe2000fffe0ff */
[----:B------:R-:W-:-:S03]  /*0200*/  IMAD R9, R9, c[0x0][0x174], RZ ;  /* 0x00005d0009097a24 */ /* 0x000fc600078e02ff */
[----:B------:R-:W-:Y:S01]  /*0210*/  ISETP.GE.U32.AND P0, PT, R8, UR4, PT ;  /* 0x0000000408007c0c */ /* 0x000fe2000bf06070 */
[----:B------:R-:W-:-:S06]  /*0220*/  IMAD.HI.U32 R4, R7, R9, R6 ;  /* 0x0000000907047227 */ /* 0x000fcc00078e0006 */
[----:B------:R-:W-:-:S06]  /*0230*/  IMAD.HI.U32 R6, R4, R5, RZ ;  /* 0x0000000504067227 */ /* 0x000fcc00078e00ff */
[----:B------:R-:W-:Y:S01]  /*0240*/  @P0 IADD3 R8, R8, -UR4, RZ ;  /* 0x8000000408080c10 */ /* 0x000fe2000fffe0ff */
[----:B------:R-:W-:Y:S01]  /*0250*/  IMAD.MOV R10, RZ, RZ, -R6 ;  /* 0x000000ffff0a7224 */ /* 0x000fe200078e0a06 */
[----:B------:R-:W-:-:S05]  /*0260*/  @!P1 LOP3.LUT R8, RZ, UR4, RZ, 0x33, !PT ;  /* 0x00000004ff089c12 */ /* 0x000fca000f8e33ff */
[----:B------:R-:W-:-:S04]  /*0270*/  IMAD.HI.U32 R6, R4, R8, RZ ;  /* 0x0000000804067227 */ /* 0x000fc800078e00ff */
[----:B------:R-:W-:Y:S01]  /*0280*/  IMAD R4, R10, c[0x0][0x174], R5 ;  /* 0x00005d000a047a24 */ /* 0x000fe200078e0205 */
[----:B------:R-:W-:Y:S01]  /*0290*/  IADD3 R7, -R6, RZ, RZ ;  /* 0x000000ff06077210 */ /* 0x000fe20007ffe1ff */
[----:B------:R-:W-:-:S03]  /*02a0*/  IMAD.IADD R5, R5, 0x1, -R8 ;  /* 0x0000000105057824 */ /* 0x000fc600078e0a08 */
[----:B------:R-:W-:Y:S01]  /*02b0*/  ISETP.GE.U32.AND P1, PT, R4, c[0x0][0x174], PT ;  /* 0x00005d0004007a0c */ /* 0x000fe20003f26070 */
[----:B------:R-:W-:-:S05]  /*02c0*/  IMAD R7, R7, c[0x0][0x174], R8 ;  /* 0x00005d0007077a24 */ /* 0x000fca00078e0208 */
[----:B------:R-:W-:-:S07]  /*02d0*/  ISETP.GE.U32.AND P0, PT, R7, c[0x0][0x174], PT ;  /* 0x00005d0007007a0c */ /* 0x000fce0003f06070 */
[----:B------:R-:W-:-:S04]  /*02e0*/  @P1 IADD3 R4, R4, -c[0x0][0x174], RZ ;  /* 0x80005d0004041a10 */ /* 0x000fc80007ffe0ff */
[----:B------:R-:W-:Y:S02]  /*02f0*/  ISETP.GE.U32.AND P1, PT, R4, c[0x0][0x174], PT ;  /* 0x00005d0004007a0c */ /* 0x000fe40003f26070 */
[----:B------:R-:W-:Y:S02]  /*0300*/  @P0 IADD3 R7, R7, -c[0x0][0x174], RZ ;  /* 0x80005d0007070a10 */ /* 0x000fe40007ffe0ff */
[----:B------:R-:W-:Y:S02]  /*0310*/  @P0 IADD3 R6, R6, 0x1, RZ ;  /* 0x0000000106060810 */ /* 0x000fe40007ffe0ff */
[----:B------:R-:W-:Y:S02]  /*0320*/  ISETP.GE.U32.AND P3, PT, R7, c[0x0][0x174], PT ;  /* 0x00005d0007007a0c */ /* 0x000fe40003f66070 */
[----:B------:R-:W-:-:S05]  /*0330*/  LOP3.LUT R7, RZ, c[0x0][0x174], RZ, 0x33, !PT ;  /* 0x00005d00ff077a12 */ /* 0x000fca00078e33ff */
[----:B------:R-:W-:-:S04]  /*0340*/  @P1 IADD3 R4, R4, -c[0x0][0x174], RZ ;  /* 0x80005d0004041a10 */ /* 0x000fc80007ffe0ff */
[----:B------:R-:W-:Y:S02]  /*0350*/  SEL R4, R7, R4, !P2 ;  /* 0x0000000407047207 */ /* 0x000fe40005000000 */
[----:B------:R-:W-:-:S03]  /*0360*/  @P3 IADD3 R6, R6, 0x1, RZ ;  /* 0x0000000106063810 */ /* 0x000fc60007ffe0ff */
[----:B------:R-:W-:Y:S01]  /*0370*/  IMAD R5, R4, c[0x0][0x178], R5 ;  /* 0x00005e0004057a24 */ /* 0x000fe200078e0205 */
[----:B------:R-:W-:-:S04]  /*0380*/  SEL R6, R7, R6, !P2 ;  /* 0x0000000607067207 */ /* 0x000fc80005000000 */
[----:B------:R-:W-:-:S05]  /*0390*/  IADD3 R5, R6, R5, RZ ;  /* 0x0000000506057210 */ /* 0x000fca0007ffe0ff */
[----:B------:R-:W-:-:S04]  /*03a0*/  IMAD R5, R5, c[0x0][0x17c], R2 ;  /* 0x00005f0005057a24 */ /* 0x000fc800078e0202 */
[----:B------:R-:W-:-:S05]  /*03b0*/  IMAD.WIDE.U32 R4, R5, R0, c[0x0][0x168] ;  /* 0x00005a0005047625 */ /* 0x000fca00078e0000 */
[----:B--2---:R-:W-:Y:S01]  /*03c0*/  STG.E [R4.64], R3 ;  /* 0x0000000304007986 */ /* 0x004fe2000c101906 */
[----:B------:R-:W-:Y:S05]  /*03d0*/  EXIT ;  /* 0x000000000000794d */ /* 0x000fea0003800000 */
.L_x_31:
        /* <DEDUP_REMOVED lines=10> */
.L_x_35:
